	.target	sm_90a

	.elftype	@"ET_EXEC"


//--------------------- .note.nv.tkinfo           --------------------------
	.section	.note.nv.tkinfo,"",@"SHT_NOTE"
	.sectionflags	@"SHF_NOTE_NV_TKINFO"
	.tkinfo
        /*0018*/ 	.word	0x00000002
        /*0030*/ 	.string	""
        /*0030*/ 	.string	"ptxas"
        /*0030*/ 	.string	"Cuda compilation tools, release 13.0, V13.0.88"
        /*0030*/ 	.string	"Build cuda_13.0.r13.0/compiler.36424714_0"
        /*0030*/ 	.string	"-arch sm_90a -m 64 "



//--------------------- .note.nv.cuinfo           --------------------------
	.section	.note.nv.cuinfo,"",@"SHT_NOTE"
	.sectionflags	@"SHF_NOTE_NV_CUINFO"
        /*0018*/ 	.short	0x0002
        /*001a*/ 	.short	0x005a
        /*001c*/ 	.short	0x0082
	.zero		2


//--------------------- .nv.info                  --------------------------
	.section	.nv.info,"",@"SHT_CUDA_INFO"
	.align	4


	//----- nvinfo : EIATTR_REGCOUNT
	.align		4
        /*0000*/ 	.byte	0x04, 0x2f
        /*0002*/ 	.short	(.L_15 - .L_14)
	.align		4
.L_14:
        /*0004*/ 	.word	index@(_ZN7cutlass13device_kernelINS_4gemm6kernel13GemmUniversalIN4cute5tupleIJiiiiEEENS1_10collective13CollectiveMmaINS1_34MainloopSm90TmaGmmaWarpSpecializedILi3ENS5_IJNS4_1CILi1EEESB_SB_EEENS1_32KernelTmaWarpSpecializedPingpongEEENS5_IJNSA_ILi64EEENSA_ILi256EEENSA_ILi32EEEEEEaNS5_IJlSB_lEEEaSJ_NS4_8TiledMMAINS4_8MMA_AtomIJNS4_4SM904GMMA27MMA_64x256x32_S32S8S8_SS_TNEEEENS4_6LayoutISC_NS5_IJNSA_ILi0EEESR_SR_EEEEENS5_IJNS4_10UnderscoreESU_SU_EEEEENS4_13SM90_TMA_LOADENS4_14ComposedLayoutINS4_7SwizzleILi1ELi4ELi3EEENS4_18smem_ptr_flag_bitsILi8EEENSQ_INS5_IJNSA_ILi8EEESH_EEENS5_IJSH_SB_EEEEEEEvNS4_8identityESX_S17_vS18_EENS_8epilogue10collective6detail29Sm90TmaWarpSpecializedAdapterINS1B_15DefaultEpilogueIaSJ_SJ_NS1A_6thread17LinearCombinationIaLi1EiiLNS1F_9ScaleType4KindE0ELNS_15FloatRoundStyleE2EaEENS1_15EpilogueDefaultEEEEEvvEEEEvNT_6ParamsE)
        /*0008*/ 	.word	0x000000a8


	//----- nvinfo : EIATTR_FRAME_SIZE
	.align		4
.L_15:
        /*000c*/ 	.byte	0x04, 0x11
        /*000e*/ 	.short	(.L_17 - .L_16)
	.align		4
.L_16:
        /*0010*/ 	.word	index@(_ZN7cutlass13device_kernelINS_4gemm6kernel13GemmUniversalIN4cute5tupleIJiiiiEEENS1_10collective13CollectiveMmaINS1_34MainloopSm90TmaGmmaWarpSpecializedILi3ENS5_IJNS4_1CILi1EEESB_SB_EEENS1_32KernelTmaWarpSpecializedPingpongEEENS5_IJNSA_ILi64EEENSA_ILi256EEENSA_ILi32EEEEEEaNS5_IJlSB_lEEEaSJ_NS4_8TiledMMAINS4_8MMA_AtomIJNS4_4SM904GMMA27MMA_64x256x32_S32S8S8_SS_TNEEEENS4_6LayoutISC_NS5_IJNSA_ILi0EEESR_SR_EEEEENS5_IJNS4_10UnderscoreESU_SU_EEEEENS4_13SM90_TMA_LOADENS4_14ComposedLayoutINS4_7SwizzleILi1ELi4ELi3EEENS4_18smem_ptr_flag_bitsILi8EEENSQ_INS5_IJNSA_ILi8EEESH_EEENS5_IJSH_SB_EEEEEEEvNS4_8identityESX_S17_vS18_EENS_8epilogue10collective6detail29Sm90TmaWarpSpecializedAdapterINS1B_15DefaultEpilogueIaSJ_SJ_NS1A_6thread17LinearCombinationIaLi1EiiLNS1F_9ScaleType4KindE0ELNS_15FloatRoundStyleE2EaEENS1_15EpilogueDefaultEEEEEvvEEEEvNT_6ParamsE)
        /*0014*/ 	.word	0x00000008


	//----- nvinfo : EIATTR_MIN_STACK_SIZE
	.align		4
.L_17:
        /*0018*/ 	.byte	0x04, 0x12
        /*001a*/ 	.short	(.L_19 - .L_18)
	.align		4
.L_18:
        /*001c*/ 	.word	index@(_ZN7cutlass13device_kernelINS_4gemm6kernel13GemmUniversalIN4cute5tupleIJiiiiEEENS1_10collective13CollectiveMmaINS1_34MainloopSm90TmaGmmaWarpSpecializedILi3ENS5_IJNS4_1CILi1EEESB_SB_EEENS1_32KernelTmaWarpSpecializedPingpongEEENS5_IJNSA_ILi64EEENSA_ILi256EEENSA_ILi32EEEEEEaNS5_IJlSB_lEEEaSJ_NS4_8TiledMMAINS4_8MMA_AtomIJNS4_4SM904GMMA27MMA_64x256x32_S32S8S8_SS_TNEEEENS4_6LayoutISC_NS5_IJNSA_ILi0EEESR_SR_EEEEENS5_IJNS4_10UnderscoreESU_SU_EEEEENS4_13SM90_TMA_LOADENS4_14ComposedLayoutINS4_7SwizzleILi1ELi4ELi3EEENS4_18smem_ptr_flag_bitsILi8EEENSQ_INS5_IJNSA_ILi8EEESH_EEENS5_IJSH_SB_EEEEEEEvNS4_8identityESX_S17_vS18_EENS_8epilogue10collective6detail29Sm90TmaWarpSpecializedAdapterINS1B_15DefaultEpilogueIaSJ_SJ_NS1A_6thread17LinearCombinationIaLi1EiiLNS1F_9ScaleType4KindE0ELNS_15FloatRoundStyleE2EaEENS1_15EpilogueDefaultEEEEEvvEEEEvNT_6ParamsE)
        /*0020*/ 	.word	0x00000008
.L_19:


//--------------------- .nv.compat                --------------------------
	.section	.nv.compat,"",@"SHT_CUDA_COMPAT_INFO"
	.align	4
        /*0000*/ 	.byte	0x02, 0x09, 0x01, 0x00, 0x02, 0x02, 0x04, 0x00, 0x02, 0x05, 0x05, 0x00, 0x03, 0x07, 0x01, 0x01
        /*0010*/ 	.byte	0x02, 0x03, 0x01, 0x00, 0x02, 0x06, 0x01, 0x00, 0x04, 0x0b, 0x08, 0x00, 0x00, 0x00, 0x00, 0x00
        /*0020*/ 	.byte	0x00, 0x00, 0x00, 0x00


//--------------------- .nv.info._ZN7cutlass13device_kernelINS_4gemm6kernel13GemmUniversalIN4cute5tupleIJiiiiEEENS1_10collective13CollectiveMmaINS1_34MainloopSm90TmaGmmaWarpSpecializedILi3ENS5_IJNS4_1CILi1EEESB_SB_EEENS1_32KernelTmaWarpSpecializedPingpongEEENS5_IJNSA_ILi64EEENSA_ILi256EEENSA_ILi32EEEEEEaNS5_IJlSB_lEEEaSJ_NS4_8TiledMMAINS4_8MMA_AtomIJNS4_4SM904GMMA27MMA_64x256x32_S32S8S8_SS_TNEEEENS4_6LayoutISC_NS5_IJNSA_ILi0EEESR_SR_EEEEENS5_IJNS4_10UnderscoreESU_SU_EEEEENS4_13SM90_TMA_LOADENS4_14ComposedLayoutINS4_7SwizzleILi1ELi4ELi3EEENS4_18smem_ptr_flag_bitsILi8EEENSQ_INS5_IJNSA_ILi8EEESH_EEENS5_IJSH_SB_EEEEEEEvNS4_8identityESX_S17_vS18_EENS_8epilogue10collective6detail29Sm90TmaWarpSpecializedAdapterINS1B_15DefaultEpilogueIaSJ_SJ_NS1A_6thread17LinearCombinationIaLi1EiiLNS1F_9ScaleType4KindE0ELNS_15FloatRoundStyleE2EaEENS1_15EpilogueDefaultEEEEEvvEEEEvNT_6ParamsE --------------------------
	.section	.nv.info._ZN7cutlass13device_kernelINS_4gemm6kernel13GemmUniversalIN4cute5tupleIJiiiiEEENS1_10collective13CollectiveMmaINS1_34MainloopSm90TmaGmmaWarpSpecializedILi3ENS5_IJNS4_1CILi1EEESB_SB_EEENS1_32KernelTmaWarpSpecializedPingpongEEENS5_IJNSA_ILi64EEENSA_ILi256EEENSA_ILi32EEEEEEaNS5_IJlSB_lEEEaSJ_NS4_8TiledMMAINS4_8MMA_AtomIJNS4_4SM904GMMA27MMA_64x256x32_S32S8S8_SS_TNEEEENS4_6LayoutISC_NS5_IJNSA_ILi0EEESR_SR_EEEEENS5_IJNS4_10UnderscoreESU_SU_EEEEENS4_13SM90_TMA_LOADENS4_14ComposedLayoutINS4_7SwizzleILi1ELi4ELi3EEENS4_18smem_ptr_flag_bitsILi8EEENSQ_INS5_IJNSA_ILi8EEESH_EEENS5_IJSH_SB_EEEEEEEvNS4_8identityESX_S17_vS18_EENS_8epilogue10collective6detail29Sm90TmaWarpSpecializedAdapterINS1B_15DefaultEpilogueIaSJ_SJ_NS1A_6thread17LinearCombinationIaLi1EiiLNS1F_9ScaleType4KindE0ELNS_15FloatRoundStyleE2EaEENS1_15EpilogueDefaultEEEEEvvEEEEvNT_6ParamsE,"",@"SHT_CUDA_INFO"
	.sectionflags	@""
	.align	4


	//----- nvinfo : EIATTR_CUDA_API_VERSION
	.align		4
        /*0000*/ 	.byte	0x04, 0x37
        /*0002*/ 	.short	(.L_21 - .L_20)
.L_20:
        /*0004*/ 	.word	0x00000082


	//----- nvinfo : EIATTR_KPARAM_INFO
	.align		4
.L_21:
        /*0008*/ 	.byte	0x04, 0x17
        /*000a*/ 	.short	(.L_23 - .L_22)
.L_22:
        /*000c*/ 	.word	0x00000000
        /*0010*/ 	.short	0x0000
        /*0012*/ 	.short	0x0070
        /*0014*/ 	.byte	0x00, 0xf0, 0x01, 0x10


	//----- nvinfo : EIATTR_SPARSE_MMA_MASK
	.align		4
.L_23:
        /*0018*/ 	.byte	0x03, 0x50
        /*001a*/ 	.short	0x0000


	//----- nvinfo : EIATTR_MAXREG_COUNT
	.align		4
        /*001c*/ 	.byte	0x03, 0x1b
        /*001e*/ 	.short	0x00a8


	//----- nvinfo : EIATTR_NUM_BARRIERS
	.align		4
        /*0020*/ 	.byte	0x02, 0x4c
        /*0022*/ 	.byte	0x01
	.zero		1


	//----- nvinfo : EIATTR_EXTERNS
	.align		4
        /*0024*/ 	.byte	0x04, 0x0f
        /*0026*/ 	.short	(.L_25 - .L_24)


	//   ....[0]....
	.align		4
.L_24:
        /*0028*/ 	.word	index@(__assertfail)


	//----- nvinfo : EIATTR_ANNOTATIONS
	.align		4
.L_25:
        /*002c*/ 	.byte	0x04, 0x55
        /*002e*/ 	.short	(.L_27 - .L_26)


	//   ....[0]....
.L_26:
        /*0030*/ 	.word	0x00000001
        /*0034*/ 	.byte	0xb0, 0x0a, 0x00, 0x00, 0x01, 0x00, 0x00, 0x00, 0xf0, 0x7f, 0x00, 0x00, 0x01, 0x00, 0x00, 0x00
        /*0044*/ 	.byte	0x00, 0x8c, 0x00, 0x00


	//----- nvinfo : EIATTR_MERCURY_ISA_VERSION
	.align		4
.L_27:
        /*0048*/ 	.byte	0x03, 0x5f
        /*004a*/ 	.short	0x0101


	//----- nvinfo : EIATTR_INT_WARP_WIDE_INSTR_OFFSETS
	.align		4
        /*004c*/ 	.byte	0x04, 0x31
        /*004e*/ 	.short	(.L_29 - .L_28)


	//   ....[0]....
.L_28:
        /*0050*/ 	.word	0x000003c0


	//   ....[1]....
        /*0054*/ 	.word	0x000003e0


	//   ....[2]....
        /*0058*/ 	.word	0x00000460


	//   ....[3]....
        /*005c*/ 	.word	0x00000470


	//   ....[4]....
        /*0060*/ 	.word	0x00000480


	//   ....[5]....
        /*0064*/ 	.word	0x000004a0


	//   ....[6]....
        /*0068*/ 	.word	0x00000530


	//   ....[7]....
        /*006c*/ 	.word	0x00000550


	//----- nvinfo : EIATTR_COOP_GROUP_MASK_REGIDS
	.align		4
.L_29:
        /*0070*/ 	.byte	0x04, 0x29
        /*0072*/ 	.short	(.L_31 - .L_30)


	//   ....[0]....
.L_30:
        /*0074*/ 	.word	0xffffffff


	//   ....[1]....
        /*0078*/ 	.word	0xffffffff


	//   ....[2]....
        /*007c*/ 	.word	0xffffffff


	//   ....[3]....
        /*0080*/ 	.word	0xffffffff


	//   ....[4]....
        /*0084*/ 	.word	0xffffffff


	//   ....[5]....
        /*0088*/ 	.word	0xffffffff


	//----- nvinfo : EIATTR_COOP_GROUP_INSTR_OFFSETS
	.align		4
.L_31:
        /*008c*/ 	.byte	0x04, 0x28
        /*008e*/ 	.short	(.L_33 - .L_32)


	//   ....[0]....
.L_32:
        /*0090*/ 	.word	0x00000070


	//   ....[1]....
        /*0094*/ 	.word	0x00000080


	//   ....[2]....
        /*0098*/ 	.word	0x00000140


	//   ....[3]....
        /*009c*/ 	.word	0x000002b0


	//   ....[4]....
        /*00a0*/ 	.word	0x000002f0


	//   ....[5]....
        /*00a4*/ 	.word	0x00000340


	//----- nvinfo : EIATTR_REG_RECONFIG
	.align		4
.L_33:
        /*00a8*/ 	.byte	0x01, 0x54
	.zero		2


	//----- nvinfo : EIATTR_SYSCALL_OFFSETS
	.align		4
        /*00ac*/ 	.byte	0x04, 0x46
        /*00ae*/ 	.short	(.L_35 - .L_34)


	//   ....[0]....
.L_34:
        /*00b0*/ 	.word	0x00001550


	//----- nvinfo : EIATTR_MBARRIER_INSTR_OFFSETS
	.align		4
.L_35:
        /*00b4*/ 	.byte	0x04, 0x39
        /*00b6*/ 	.short	(.L_37 - .L_36)


	//   ....[0]....
.L_36:
        /*00b8*/ 	.word	0x00000240
        /*00bc*/ 	.word	0x000000ff
        /*00c0*/ 	.word	0x00000000
        /*00c4*/ 	.short	0x0100
        /*00c6*/ 	.byte	0x08
	.zero		1


	//   ....[1]....
        /*00c8*/ 	.word	0x00000250
        /*00cc*/ 	.word	0x000000ff
        /*00d0*/ 	.word	0x00000018
        /*00d4*/ 	.short	0x0100
        /*00d6*/ 	.byte	0x08
	.zero		1


	//   ....[2]....
        /*00d8*/ 	.word	0x00000260
        /*00dc*/ 	.word	0x000000ff
        /*00e0*/ 	.word	0x00000008
        /*00e4*/ 	.short	0x0100
        /*00e6*/ 	.byte	0x08
	.zero		1


	//   ....[3]....
        /*00e8*/ 	.word	0x00000270
        /*00ec*/ 	.word	0x000000ff
        /*00f0*/ 	.word	0x00000020
        /*00f4*/ 	.short	0x0100
        /*00f6*/ 	.byte	0x08
	.zero		1


	//   ....[4]....
        /*00f8*/ 	.word	0x00000280
        /*00fc*/ 	.word	0x000000ff
        /*0100*/ 	.word	0x00000010
        /*0104*/ 	.short	0x0100
        /*0106*/ 	.byte	0x08
	.zero		1


	//   ....[5]....
        /*0108*/ 	.word	0x00000290
        /*010c*/ 	.word	0x000000ff
        /*0110*/ 	.word	0x00000028
        /*0114*/ 	.short	0x0100
        /*0116*/ 	.byte	0x08
	.zero		1


	//   ....[6]....
        /*0118*/ 	.word	0x00000590
        /*011c*/ 	.word	0x000000ff
        /*0120*/ 	.word	0x00000060
        /*0124*/ 	.short	0x0100
        /*0126*/ 	.byte	0x08
	.zero		1


	//   ....[7]....
        /*0128*/ 	.word	0x00000600
        /*012c*/ 	.word	0x000000ff
        /*0130*/ 	.word	0x00000068
        /*0134*/ 	.short	0x0100
        /*0136*/ 	.byte	0x08
	.zero		1


	//   ....[8]....
        /*0138*/ 	.word	0x00000620
        /*013c*/ 	.word	0x000000ff
        /*0140*/ 	.word	0x00000040
        /*0144*/ 	.short	0x0100
        /*0146*/ 	.byte	0x09
	.zero		1


	//   ....[9]....
        /*0148*/ 	.word	0x00000630
        /*014c*/ 	.word	0x000000ff
        /*0150*/ 	.word	0x00000048
        /*0154*/ 	.short	0x0100
        /*0156*/ 	.byte	0x09
	.zero		1


	//   ....[10]....
        /*0158*/ 	.word	0x00000640
        /*015c*/ 	.word	0x000000ff
        /*0160*/ 	.word	0x00000050
        /*0164*/ 	.short	0x0100
        /*0166*/ 	.byte	0x09
	.zero		1


	//   ....[11]....
        /*0168*/ 	.word	0x00000650
        /*016c*/ 	.word	0x000000ff
        /*0170*/ 	.word	0x00000058
        /*0174*/ 	.short	0x0100
        /*0176*/ 	.byte	0x09
	.zero		1


	//   ....[12]....
        /*0178*/ 	.word	0x00001430
        /*017c*/ 	.word	0x0000009f
        /*0180*/ 	.word	0x00000000
        /*0184*/ 	.short	0x010a
        /*0186*/ 	.byte	0x2a
	.zero		1


	//   ....[13]....
        /*0188*/ 	.word	0x000015e0
        /*018c*/ 	.word	0x00000003
        /*0190*/ 	.word	0x00000000
        /*0194*/ 	.short	0x010a
        /*0196*/ 	.byte	0x3f
	.zero		1


	//   ....[14]....
        /*0198*/ 	.word	0x00001640
        /*019c*/ 	.word	0x00000003
        /*01a0*/ 	.word	0x00000000
        /*01a4*/ 	.short	0x010a
        /*01a6*/ 	.byte	0x3f
	.zero		1


	//   ....[15]....
        /*01a8*/ 	.word	0x00001830
        /*01ac*/ 	.word	0x000000ff
        /*01b0*/ 	.word	0x00000000
        /*01b4*/ 	.short	0x010a
        /*01b6*/ 	.byte	0x04
	.zero		1


	//   ....[16]....
        /*01b8*/ 	.word	0x00001870
        /*01bc*/ 	.word	0x000000ff
        /*01c0*/ 	.word	0x00000000
        /*01c4*/ 	.short	0x010a
        /*01c6*/ 	.byte	0x04
	.zero		1


	//   ....[17]....
        /*01c8*/ 	.word	0x00001960
        /*01cc*/ 	.word	0x000000ff
        /*01d0*/ 	.word	0x00000000
        /*01d4*/ 	.short	0x0101
        /*01d6*/ 	.byte	0x04
	.zero		1


	//   ....[18]....
        /*01d8*/ 	.word	0x00001a50
        /*01dc*/ 	.word	0x0000009e
        /*01e0*/ 	.word	0x00000000
        /*01e4*/ 	.short	0x0101
        /*01e6*/ 	.byte	0x2d
	.zero		1


	//   ....[19]....
        /*01e8*/ 	.word	0x00001b20
        /*01ec*/ 	.word	0x000000ff
        /*01f0*/ 	.word	0x00000000
        /*01f4*/ 	.short	0x0101
        /*01f6*/ 	.byte	0x06
	.zero		1


	//   ....[20]....
        /*01f8*/ 	.word	0x00001bd0
        /*01fc*/ 	.word	0x0000009f
        /*0200*/ 	.word	0x00000010
        /*0204*/ 	.short	0x010a
        /*0206*/ 	.byte	0x2a
	.zero		1


	//   ....[21]....
        /*0208*/ 	.word	0x00008010
        /*020c*/ 	.word	0x000000a0
        /*0210*/ 	.word	0x00000000
        /*0214*/ 	.short	0x0101
        /*0216*/ 	.byte	0x2d
	.zero		1


	//   ....[22]....
        /*0218*/ 	.word	0x00008970
        /*021c*/ 	.word	0x0000000a
        /*0220*/ 	.word	0x00000018
        /*0224*/ 	.short	0x010a
        /*0226*/ 	.byte	0x3f
	.zero		1


	//   ....[23]....
        /*0228*/ 	.word	0x00008d10
        /*022c*/ 	.word	0x00000005
        /*0230*/ 	.word	0x00000068
        /*0234*/ 	.short	0x0101
        /*0236*/ 	.byte	0x3f
	.zero		1


	//   ....[24]....
        /*0238*/ 	.word	0x00009490
        /*023c*/ 	.word	0x00000009
        /*0240*/ 	.word	0x00000000
        /*0244*/ 	.short	0x010a
        /*0246*/ 	.byte	0x3f
	.zero		1


	//   ....[25]....
        /*0248*/ 	.word	0x00009510
        /*024c*/ 	.word	0x00000006
        /*0250*/ 	.word	0x00000000
        /*0254*/ 	.short	0x010a
        /*0256*/ 	.byte	0x3f
	.zero		1


	//   ....[26]....
        /*0258*/ 	.word	0x000095a0
        /*025c*/ 	.word	0x00000003
        /*0260*/ 	.word	0x00000000
        /*0264*/ 	.short	0x010a
        /*0266*/ 	.byte	0x3f
	.zero		1


	//   ....[27]....
        /*0268*/ 	.word	0x00009600
        /*026c*/ 	.word	0x0000009d
        /*0270*/ 	.word	0x00000000
        /*0274*/ 	.short	0x010a
        /*0276*/ 	.byte	0x3f
	.zero		1


	//   ....[28]....
        /*0278*/ 	.word	0x00009650
        /*027c*/ 	.word	0x00000003
        /*0280*/ 	.word	0x00000000
        /*0284*/ 	.short	0x010a
        /*0286*/ 	.byte	0x3f
	.zero		1


	//   ....[29]....
        /*0288*/ 	.word	0x000096b0
        /*028c*/ 	.word	0x00000004
        /*0290*/ 	.word	0x00000000
        /*0294*/ 	.short	0x010a
        /*0296*/ 	.byte	0x3f
	.zero		1


	//   ....[30]....
        /*0298*/ 	.word	0x00009700
        /*029c*/ 	.word	0x0000009d
        /*02a0*/ 	.word	0x00000010
        /*02a4*/ 	.short	0x010a
        /*02a6*/ 	.byte	0x3f
	.zero		1


	//   ....[31]....
        /*02a8*/ 	.word	0x000097d0
        /*02ac*/ 	.word	0x0000000a
        /*02b0*/ 	.word	0x00000018
        /*02b4*/ 	.short	0x010a
        /*02b6*/ 	.byte	0x3f
	.zero		1


	//   ....[32]....
        /*02b8*/ 	.word	0x000098a0
        /*02bc*/ 	.word	0x00000009
        /*02c0*/ 	.word	0x00000000
        /*02c4*/ 	.short	0x010a
        /*02c6*/ 	.byte	0x3f
	.zero		1


	//   ....[33]....
        /*02c8*/ 	.word	0x000098f0
        /*02cc*/ 	.word	0x00000006
        /*02d0*/ 	.word	0x00000000
        /*02d4*/ 	.short	0x010a
        /*02d6*/ 	.byte	0x3f
	.zero		1


	//----- nvinfo : EIATTR_NUM_MBARRIERS
	.align		4
.L_37:
        /*02d8*/ 	.byte	0x03, 0x38
        /*02da*/ 	.short	0x000c


	//----- nvinfo : EIATTR_EXIT_INSTR_OFFSETS
	.align		4
        /*02dc*/ 	.byte	0x04, 0x1c
        /*02de*/ 	.short	(.L_39 - .L_38)


	//   ....[0]....
.L_38:
        /*02e0*/ 	.word	0x00001160


	//   ....[1]....
        /*02e4*/ 	.word	0x000011c0


	//   ....[2]....
        /*02e8*/ 	.word	0x000086a0


	//   ....[3]....
        /*02ec*/ 	.word	0x000086d0


	//   ....[4]....
        /*02f0*/ 	.word	0x000095f0


	//----- nvinfo : EIATTR_MAX_THREADS
	.align		4
.L_39:
        /*02f4*/ 	.byte	0x04, 0x05
        /*02f6*/ 	.short	(.L_41 - .L_40)
.L_40:
        /*02f8*/ 	.word	0x00000180
        /*02fc*/ 	.word	0x00000001
        /*0300*/ 	.word	0x00000001


	//----- nvinfo : EIATTR_CRS_STACK_SIZE
	.align		4
.L_41:
        /*0304*/ 	.byte	0x04, 0x1e
        /*0306*/ 	.short	(.L_43 - .L_42)
.L_42:
        /*0308*/ 	.word	0x00000000


	//----- nvinfo : EIATTR_CBANK_PARAM_SIZE
	.align		4
.L_43:
        /*030c*/ 	.byte	0x03, 0x19
        /*030e*/ 	.short	0x0470


	//----- nvinfo : EIATTR_PARAM_CBANK
	.align		4
        /*0310*/ 	.byte	0x04, 0x0a
        /*0312*/ 	.short	(.L_45 - .L_44)
	.align		4
.L_44:
        /*0314*/ 	.word	index@(.nv.constant0._ZN7cutlass13device_kernelINS_4gemm6kernel13GemmUniversalIN4cute5tupleIJiiiiEEENS1_10collective13CollectiveMmaINS1_34MainloopSm90TmaGmmaWarpSpecializedILi3ENS5_IJNS4_1CILi1EEESB_SB_EEENS1_32KernelTmaWarpSpecializedPingpongEEENS5_IJNSA_ILi64EEENSA_ILi256EEENSA_ILi32EEEEEEaNS5_IJlSB_lEEEaSJ_NS4_8TiledMMAINS4_8MMA_AtomIJNS4_4SM904GMMA27MMA_64x256x32_S32S8S8_SS_TNEEEENS4_6LayoutISC_NS5_IJNSA_ILi0EEESR_SR_EEEEENS5_IJNS4_10UnderscoreESU_SU_EEEEENS4_13SM90_TMA_LOADENS4_14ComposedLayoutINS4_7SwizzleILi1ELi4ELi3EEENS4_18smem_ptr_flag_bitsILi8EEENSQ_INS5_IJNSA_ILi8EEESH_EEENS5_IJSH_SB_EEEEEEEvNS4_8identityESX_S17_vS18_EENS_8epilogue10collective6detail29Sm90TmaWarpSpecializedAdapterINS1B_15DefaultEpilogueIaSJ_SJ_NS1A_6thread17LinearCombinationIaLi1EiiLNS1F_9ScaleType4KindE0ELNS_15FloatRoundStyleE2EaEENS1_15EpilogueDefaultEEEEEvvEEEEvNT_6ParamsE)
        /*0318*/ 	.short	0x0210
        /*031a*/ 	.short	0x0470


	//----- nvinfo : EIATTR_SW_WAR
	.align		4
.L_45:
        /*031c*/ 	.byte	0x04, 0x36
        /*031e*/ 	.short	(.L_47 - .L_46)
.L_46:
        /*0320*/ 	.word	0x00000008
.L_47:


//--------------------- .nv.callgraph             --------------------------
	.section	.nv.callgraph,"",@"SHT_CUDA_CALLGRAPH"
	.align	4
	.sectionentsize	8
	.align		4
        /*0000*/ 	.word	0x00000000
	.align		4
        /*0004*/ 	.word	0xffffffff
	.align		4
        /*0008*/ 	.word	index@(_ZN7cutlass13device_kernelINS_4gemm6kernel13GemmUniversalIN4cute5tupleIJiiiiEEENS1_10collective13CollectiveMmaINS1_34MainloopSm90TmaGmmaWarpSpecializedILi3ENS5_IJNS4_1CILi1EEESB_SB_EEENS1_32KernelTmaWarpSpecializedPingpongEEENS5_IJNSA_ILi64EEENSA_ILi256EEENSA_ILi32EEEEEEaNS5_IJlSB_lEEEaSJ_NS4_8TiledMMAINS4_8MMA_AtomIJNS4_4SM904GMMA27MMA_64x256x32_S32S8S8_SS_TNEEEENS4_6LayoutISC_NS5_IJNSA_ILi0EEESR_SR_EEEEENS5_IJNS4_10UnderscoreESU_SU_EEEEENS4_13SM90_TMA_LOADENS4_14ComposedLayoutINS4_7SwizzleILi1ELi4ELi3EEENS4_18smem_ptr_flag_bitsILi8EEENSQ_INS5_IJNSA_ILi8EEESH_EEENS5_IJSH_SB_EEEEEEEvNS4_8identityESX_S17_vS18_EENS_8epilogue10collective6detail29Sm90TmaWarpSpecializedAdapterINS1B_15DefaultEpilogueIaSJ_SJ_NS1A_6thread17LinearCombinationIaLi1EiiLNS1F_9ScaleType4KindE0ELNS_15FloatRoundStyleE2EaEENS1_15EpilogueDefaultEEEEEvvEEEEvNT_6ParamsE)
	.align		4
        /*000c*/ 	.word	index@(__assertfail)
	.align		4
        /*0010*/ 	.word	0x00000000
	.align		4
        /*0014*/ 	.word	0xfffffffe
	.align		4
        /*0018*/ 	.word	0x00000000
	.align		4
        /*001c*/ 	.word	0xfffffffd
	.align		4
        /*0020*/ 	.word	0x00000000
	.align		4
        /*0024*/ 	.word	0xfffffffc


//--------------------- .nv.constant4             --------------------------
	.section	.nv.constant4,"a",@progbits
	.align	8
	.align		8
.nv.constant4:
        /*0000*/ 	.dword	__assertfail
	.align		8
        /*0008*/ 	.dword	__unnamed_1
	.align		8
        /*0010*/ 	.dword	_ZN40_INTERNAL_0b33c4a5_4_k_cu_7fe57a04_235184cuda3std3__45__cpo5beginE
	.align		8
        /*0018*/ 	.dword	_ZN40_INTERNAL_0b33c4a5_4_k_cu_7fe57a04_235184cuda3std3__45__cpo3endE
	.align		8
        /*0020*/ 	.dword	_ZN40_INTERNAL_0b33c4a5_4_k_cu_7fe57a04_235184cuda3std3__45__cpo6cbeginE
	.align		8
        /*0028*/ 	.dword	_ZN40_INTERNAL_0b33c4a5_4_k_cu_7fe57a04_235184cuda3std3__45__cpo4cendE
	.align		8
        /*0030*/ 	.dword	_ZN40_INTERNAL_0b33c4a5_4_k_cu_7fe57a04_235184cuda3std3__442_GLOBAL__N__0b33c4a5_4_k_cu_7fe57a04_235186ignoreE
	.align		8
        /*0038*/ 	.dword	_ZN40_INTERNAL_0b33c4a5_4_k_cu_7fe57a04_235184cuda3std3__419piecewise_constructE
	.align		8
        /*0040*/ 	.dword	_ZN40_INTERNAL_0b33c4a5_4_k_cu_7fe57a04_235184cuda3std3__48in_placeE
	.align		8
        /*0048*/ 	.dword	_ZN40_INTERNAL_0b33c4a5_4_k_cu_7fe57a04_235184cuda3std6ranges3__45__cpo4swapE
	.align		8
        /*0050*/ 	.dword	_ZN40_INTERNAL_0b33c4a5_4_k_cu_7fe57a04_235184cuda3std6ranges3__45__cpo9iter_moveE
	.align		8
        /*0058*/ 	.dword	_ZN40_INTERNAL_0b33c4a5_4_k_cu_7fe57a04_235184cute7productE
	.align		8
        /*0060*/ 	.dword	_ZN40_INTERNAL_0b33c4a5_4_k_cu_7fe57a04_235184cute1_E
	.align		8
        /*0068*/ 	.dword	$str$22
	.align		8
        /*0070*/ 	.dword	$str$23


//--------------------- .text._ZN7cutlass13device_kernelINS_4gemm6kernel13GemmUniversalIN4cute5tupleIJiiiiEEENS1_10collective13CollectiveMmaINS1_34MainloopSm90TmaGmmaWarpSpecializedILi3ENS5_IJNS4_1CILi1EEESB_SB_EEENS1_32KernelTmaWarpSpecializedPingpongEEENS5_IJNSA_ILi64EEENSA_ILi256EEENSA_ILi32EEEEEEaNS5_IJlSB_lEEEaSJ_NS4_8TiledMMAINS4_8MMA_AtomIJNS4_4SM904GMMA27MMA_64x256x32_S32S8S8_SS_TNEEEENS4_6LayoutISC_NS5_IJNSA_ILi0EEESR_SR_EEEEENS5_IJNS4_10UnderscoreESU_SU_EEEEENS4_13SM90_TMA_LOADENS4_14ComposedLayoutINS4_7SwizzleILi1ELi4ELi3EEENS4_18smem_ptr_flag_bitsILi8EEENSQ_INS5_IJNSA_ILi8EEESH_EEENS5_IJSH_SB_EEEEEEEvNS4_8identityESX_S17_vS18_EENS_8epilogue10collective6detail29Sm90TmaWarpSpecializedAdapterINS1B_15DefaultEpilogueIaSJ_SJ_NS1A_6thread17LinearCombinationIaLi1EiiLNS1F_9ScaleType4KindE0ELNS_15FloatRoundStyleE2EaEENS1_15EpilogueDefaultEEEEEvvEEEEvNT_6ParamsE --------------------------
	.section	.text._ZN7cutlass13device_kernelINS_4gemm6kernel13GemmUniversalIN4cute5tupleIJiiiiEEENS1_10collective13CollectiveMmaINS1_34MainloopSm90TmaGmmaWarpSpecializedILi3ENS5_IJNS4_1CILi1EEESB_SB_EEENS1_32KernelTmaWarpSpecializedPingpongEEENS5_IJNSA_ILi64EEENSA_ILi256EEENSA_ILi32EEEEEEaNS5_IJlSB_lEEEaSJ_NS4_8TiledMMAINS4_8MMA_AtomIJNS4_4SM904GMMA27MMA_64x256x32_S32S8S8_SS_TNEEEENS4_6LayoutISC_NS5_IJNSA_ILi0EEESR_SR_EEEEENS5_IJNS4_10UnderscoreESU_SU_EEEEENS4_13SM90_TMA_LOADENS4_14ComposedLayoutINS4_7SwizzleILi1ELi4ELi3EEENS4_18smem_ptr_flag_bitsILi8EEENSQ_INS5_IJNSA_ILi8EEESH_EEENS5_IJSH_SB_EEEEEEEvNS4_8identityESX_S17_vS18_EENS_8epilogue10collective6detail29Sm90TmaWarpSpecializedAdapterINS1B_15DefaultEpilogueIaSJ_SJ_NS1A_6thread17LinearCombinationIaLi1EiiLNS1F_9ScaleType4KindE0ELNS_15FloatRoundStyleE2EaEENS1_15EpilogueDefaultEEEEEvvEEEEvNT_6ParamsE,"ax",@progbits
	.align	128
.text._ZN7cutlass13device_kernelINS_4gemm6kernel13GemmUniversalIN4cute5tupleIJiiiiEEENS1_10collective13CollectiveMmaINS1_34MainloopSm90TmaGmmaWarpSpecializedILi3ENS5_IJNS4_1CILi1EEESB_SB_EEENS1_32KernelTmaWarpSpecializedPingpongEEENS5_IJNSA_ILi64EEENSA_ILi256EEENSA_ILi32EEEEEEaNS5_IJlSB_lEEEaSJ_NS4_8TiledMMAINS4_8MMA_AtomIJNS4_4SM904GMMA27MMA_64x256x32_S32S8S8_SS_TNEEEENS4_6LayoutISC_NS5_IJNSA_ILi0EEESR_SR_EEEEENS5_IJNS4_10UnderscoreESU_SU_EEEEENS4_13SM90_TMA_LOADENS4_14ComposedLayoutINS4_7SwizzleILi1ELi4ELi3EEENS4_18smem_ptr_flag_bitsILi8EEENSQ_INS5_IJNSA_ILi8EEESH_EEENS5_IJSH_SB_EEEEEEEvNS4_8identityESX_S17_vS18_EENS_8epilogue10collective6detail29Sm90TmaWarpSpecializedAdapterINS1B_15DefaultEpilogueIaSJ_SJ_NS1A_6thread17LinearCombinationIaLi1EiiLNS1F_9ScaleType4KindE0ELNS_15FloatRoundStyleE2EaEENS1_15EpilogueDefaultEEEEEvvEEEEvNT_6ParamsE:
        .type           _ZN7cutlass13device_kernelINS_4gemm6kernel13GemmUniversalIN4cute5tupleIJiiiiEEENS1_10collective13CollectiveMmaINS1_34MainloopSm90TmaGmmaWarpSpecializedILi3ENS5_IJNS4_1CILi1EEESB_SB_EEENS1_32KernelTmaWarpSpecializedPingpongEEENS5_IJNSA_ILi64EEENSA_ILi256EEENSA_ILi32EEEEEEaNS5_IJlSB_lEEEaSJ_NS4_8TiledMMAINS4_8MMA_AtomIJNS4_4SM904GMMA27MMA_64x256x32_S32S8S8_SS_TNEEEENS4_6LayoutISC_NS5_IJNSA_ILi0EEESR_SR_EEEEENS5_IJNS4_10UnderscoreESU_SU_EEEEENS4_13SM90_TMA_LOADENS4_14ComposedLayoutINS4_7SwizzleILi1ELi4ELi3EEENS4_18smem_ptr_flag_bitsILi8EEENSQ_INS5_IJNSA_ILi8EEESH_EEENS5_IJSH_SB_EEEEEEEvNS4_8identityESX_S17_vS18_EENS_8epilogue10collective6detail29Sm90TmaWarpSpecializedAdapterINS1B_15DefaultEpilogueIaSJ_SJ_NS1A_6thread17LinearCombinationIaLi1EiiLNS1F_9ScaleType4KindE0ELNS_15FloatRoundStyleE2EaEENS1_15EpilogueDefaultEEEEEvvEEEEvNT_6ParamsE,@function
        .size           _ZN7cutlass13device_kernelINS_4gemm6kernel13GemmUniversalIN4cute5tupleIJiiiiEEENS1_10collective13CollectiveMmaINS1_34MainloopSm90TmaGmmaWarpSpecializedILi3ENS5_IJNS4_1CILi1EEESB_SB_EEENS1_32KernelTmaWarpSpecializedPingpongEEENS5_IJNSA_ILi64EEENSA_ILi256EEENSA_ILi32EEEEEEaNS5_IJlSB_lEEEaSJ_NS4_8TiledMMAINS4_8MMA_AtomIJNS4_4SM904GMMA27MMA_64x256x32_S32S8S8_SS_TNEEEENS4_6LayoutISC_NS5_IJNSA_ILi0EEESR_SR_EEEEENS5_IJNS4_10UnderscoreESU_SU_EEEEENS4_13SM90_TMA_LOADENS4_14ComposedLayoutINS4_7SwizzleILi1ELi4ELi3EEENS4_18smem_ptr_flag_bitsILi8EEENSQ_INS5_IJNSA_ILi8EEESH_EEENS5_IJSH_SB_EEEEEEEvNS4_8identityESX_S17_vS18_EENS_8epilogue10collective6detail29Sm90TmaWarpSpecializedAdapterINS1B_15DefaultEpilogueIaSJ_SJ_NS1A_6thread17LinearCombinationIaLi1EiiLNS1F_9ScaleType4KindE0ELNS_15FloatRoundStyleE2EaEENS1_15EpilogueDefaultEEEEEvvEEEEvNT_6ParamsE,(.L_x_327 - _ZN7cutlass13device_kernelINS_4gemm6kernel13GemmUniversalIN4cute5tupleIJiiiiEEENS1_10collective13CollectiveMmaINS1_34MainloopSm90TmaGmmaWarpSpecializedILi3ENS5_IJNS4_1CILi1EEESB_SB_EEENS1_32KernelTmaWarpSpecializedPingpongEEENS5_IJNSA_ILi64EEENSA_ILi256EEENSA_ILi32EEEEEEaNS5_IJlSB_lEEEaSJ_NS4_8TiledMMAINS4_8MMA_AtomIJNS4_4SM904GMMA27MMA_64x256x32_S32S8S8_SS_TNEEEENS4_6LayoutISC_NS5_IJNSA_ILi0EEESR_SR_EEEEENS5_IJNS4_10UnderscoreESU_SU_EEEEENS4_13SM90_TMA_LOADENS4_14ComposedLayoutINS4_7SwizzleILi1ELi4ELi3EEENS4_18smem_ptr_flag_bitsILi8EEENSQ_INS5_IJNSA_ILi8EEESH_EEENS5_IJSH_SB_EEEEEEEvNS4_8identityESX_S17_vS18_EENS_8epilogue10collective6detail29Sm90TmaWarpSpecializedAdapterINS1B_15DefaultEpilogueIaSJ_SJ_NS1A_6thread17LinearCombinationIaLi1EiiLNS1F_9ScaleType4KindE0ELNS_15FloatRoundStyleE2EaEENS1_15EpilogueDefaultEEEEEvvEEEEvNT_6ParamsE)
        .other          _ZN7cutlass13device_kernelINS_4gemm6kernel13GemmUniversalIN4cute5tupleIJiiiiEEENS1_10collective13CollectiveMmaINS1_34MainloopSm90TmaGmmaWarpSpecializedILi3ENS5_IJNS4_1CILi1EEESB_SB_EEENS1_32KernelTmaWarpSpecializedPingpongEEENS5_IJNSA_ILi64EEENSA_ILi256EEENSA_ILi32EEEEEEaNS5_IJlSB_lEEEaSJ_NS4_8TiledMMAINS4_8MMA_AtomIJNS4_4SM904GMMA27MMA_64x256x32_S32S8S8_SS_TNEEEENS4_6LayoutISC_NS5_IJNSA_ILi0EEESR_SR_EEEEENS5_IJNS4_10UnderscoreESU_SU_EEEEENS4_13SM90_TMA_LOADENS4_14ComposedLayoutINS4_7SwizzleILi1ELi4ELi3EEENS4_18smem_ptr_flag_bitsILi8EEENSQ_INS5_IJNSA_ILi8EEESH_EEENS5_IJSH_SB_EEEEEEEvNS4_8identityESX_S17_vS18_EENS_8epilogue10collective6detail29Sm90TmaWarpSpecializedAdapterINS1B_15DefaultEpilogueIaSJ_SJ_NS1A_6thread17LinearCombinationIaLi1EiiLNS1F_9ScaleType4KindE0ELNS_15FloatRoundStyleE2EaEENS1_15EpilogueDefaultEEEEEvvEEEEvNT_6ParamsE,@"STO_CUDA_ENTRY STV_DEFAULT"
_ZN7cutlass13device_kernelINS_4gemm6kernel13GemmUniversalIN4cute5tupleIJiiiiEEENS1_10collective13CollectiveMmaINS1_34MainloopSm90TmaGmmaWarpSpecializedILi3ENS5_IJNS4_1CILi1EEESB_SB_EEENS1_32KernelTmaWarpSpecializedPingpongEEENS5_IJNSA_ILi64EEENSA_ILi256EEENSA_ILi32EEEEEEaNS5_IJlSB_lEEEaSJ_NS4_8TiledMMAINS4_8MMA_AtomIJNS4_4SM904GMMA27MMA_64x256x32_S32S8S8_SS_TNEEEENS4_6LayoutISC_NS5_IJNSA_ILi0EEESR_SR_EEEEENS5_IJNS4_10UnderscoreESU_SU_EEEEENS4_13SM90_TMA_LOADENS4_14ComposedLayoutINS4_7SwizzleILi1ELi4ELi3EEENS4_18smem_ptr_flag_bitsILi8EEENSQ_INS5_IJNSA_ILi8EEESH_EEENS5_IJSH_SB_EEEEEEEvNS4_8identityESX_S17_vS18_EENS_8epilogue10collective6detail29Sm90TmaWarpSpecializedAdapterINS1B_15DefaultEpilogueIaSJ_SJ_NS1A_6thread17LinearCombinationIaLi1EiiLNS1F_9ScaleType4KindE0ELNS_15FloatRoundStyleE2EaEENS1_15EpilogueDefaultEEEEEvvEEEEvNT_6ParamsE:
[----:B------:R-:W0:Y:S02]  /*0000*/  LDC R1, c[0x0][0x28] ;  /* 0x00000a00ff017b82 */ /* 0x000e240000000800 */
[----:B0-----:R-:W-:Y:S01]  /*0010*/  VIADD R1, R1, 0xfffffff8 ;  /* 0xfffffff801017836 */ /* 0x001fe20000000000 */
[----:B------:R-:W0:Y:S01]  /*0020*/  S2R R4, SR_TID.X ;  /* 0x0000000000047919 */ /* 0x000e220000002100 */
[----:B------:R-:W-:Y:S01]  /*0030*/  ELECT P0, URZ, PT ;  /* 0x00000000003f782f */ /* 0x000fe20003800000 */
[----:B------:R-:W-:Y:S01]  /*0040*/  BSSY B0, `(.L_x_0) ;  /* 0x000000f000007945 */ /* 0x000fe20003800000 */
[--C-:B0-----:R-:W-:Y:S02]  /*0050*/  SHF.R.U32.HI R0, RZ, 0x5, R4.reuse ;  /* 0x00000005ff007819 */ /* 0x101fe40000011604 */
[----:B------:R-:W-:-:S03]  /*0060*/  SHF.R.U32.HI R5, RZ, 0x7, R4 ;  /* 0x00000007ff057819 */ /* 0x000fc60000011604 */
[----:B------:R-:W0:Y:S04]  /*0070*/  SHFL.IDX PT, R2, R0, RZ, 0x1f ;  /* 0x00001fff00027589 */ /* 0x000e2800000e0000 */
[----:B------:R1:W2:Y:S01]  /*0080*/  SHFL.IDX PT, R8, R5, RZ, 0x1f ;  /* 0x00001fff05087589 */ /* 0x0002a200000e0000 */
[----:B0-----:R-:W-:-:S13]  /*0090*/  ISETP.NE.OR P0, PT, R2, RZ, !P0 ;  /* 0x000000ff0200720c */ /* 0x001fda0004705670 */
[----:B-12---:R-:W-:Y:S05]  /*00a0*/  @P0 BRA `(.L_x_1) ;  /* 0x0000000000200947 */ /* 0x006fea0003800000 */
[----:B------:R-:W-:Y:S02]  /*00b0*/  ULDC.64 UR4, c[0x0][0x198] ;  /* 0x0000660000047ab9 */ /* 0x000fe40000000a00 */
[----:B------:R-:W-:Y:S02]  /*00c0*/  UIADD3 UR6, UP0, UR4, 0xf0, URZ ;  /* 0x000000f004067890 */ /* 0x000fe4000ff1e03f */
[----:B------:R-:W-:Y:S02]  /*00d0*/  UIADD3 UR4, UP1, UR4, 0x1f0, URZ ;  /* 0x000001f004047890 */ /* 0x000fe4000ff3e03f */
[----:B------:R-:W-:Y:S02]  /*00e0*/  UIADD3.X UR7, URZ, UR5, URZ, UP0, !UPT ;  /* 0x000000053f077290 */ /* 0x000fe400087fe43f */
[----:B------:R-:W-:-:S07]  /*00f0*/  UIADD3.X UR5, URZ, UR5, URZ, UP1, !UPT ;  /* 0x000000053f057290 */ /* 0x000fce0008ffe43f */
[----:B------:R0:W-:Y:S02]  /*0100*/  UTMACCTL.PF [UR6] ;  /* 0x00000000060079b9 */ /* 0x0001e40008040000 */
[----:B------:R0:W-:Y:S02]  /*0110*/  UTMACCTL.PF [UR4] ;  /* 0x00000000040079b9 */ /* 0x0001e40008040000 */
[----:B0-----:R-:W-:Y:S01]  /*0120*/  NOP ;  /* 0x0000000000007918 */ /* 0x001fe20000000000 */
.L_x_1:
[----:B------:R-:W-:Y:S05]  /*0130*/  BSYNC B0 ;  /* 0x0000000000007941 */ /* 0x000fea0003800000 */
.L_x_0:
[----:B------:R-:W0:Y:S02]  /*0140*/  SHFL.IDX PT, R3, R0, RZ, 0x1f ;  /* 0x00001fff00037589 */ /* 0x000e2400000e0000 */
[----:B0-----:R-:W-:-:S13]  /*0150*/  ISETP.NE.AND P0, PT, R3, RZ, PT ;  /* 0x000000ff0300720c */ /* 0x001fda0003f05270 */
[----:B------:R-:W-:Y:S05]  /*0160*/  @P0 BRA `(.L_x_2) ;  /* 0x0000000000500947 */ /* 0x000fea0003800000 */
[----:B------:R-:W0:Y:S01]  /*0170*/  S2UR UR8, SR_CgaCtaId ;  /* 0x00000000000879c3 */ /* 0x000e220000008800 */
[----:B------:R-:W-:Y:S01]  /*0180*/  UMOV UR4, 0x400 ;  /* 0x0000040000047882 */ /* 0x000fe20000000000 */
[----:B------:R-:W-:Y:S01]  /*0190*/  UMOV UR5, 0x1 ;  /* 0x0000000100057882 */ /* 0x000fe20000000000 */
[----:B------:R-:W-:Y:S01]  /*01a0*/  UMOV UR6, 0x80 ;  /* 0x0000008000067882 */ /* 0x000fe20000000000 */
[----:B------:R-:W-:Y:S01]  /*01b0*/  ELECT P0, URZ, PT ;  /* 0x00000000003f782f */ /* 0x000fe20003800000 */
[----:B------:R-:W-:-:S04]  /*01c0*/  UIADD3 UR6, -UR6, 0x100000, URZ ;  /* 0x0010000006067890 */ /* 0x000fc8000fffe13f */
[----:B------:R-:W-:Y:S02]  /*01d0*/  USHF.L.U32 UR7, UR6, 0xb, URZ ;  /* 0x0000000b06077899 */ /* 0x000fe4000800063f */
[----:B------:R-:W-:Y:S02]  /*01e0*/  USHF.L.U32 UR6, UR6, 0x1, URZ ;  /* 0x0000000106067899 */ /* 0x000fe4000800063f */
[----:B0-----:R-:W-:Y:S02]  /*01f0*/  ULEA UR8, UR8, UR4, 0x18 ;  /* 0x0000000408087291 */ /* 0x001fe4000f8ec03f */
[----:B------:R-:W-:-:S04]  /*0200*/  UIADD3 UR4, -UR5, 0x100000, URZ ;  /* 0x0010000005047890 */ /* 0x000fc8000fffe13f */
[----:B------:R-:W-:Y:S02]  /*0210*/  USHF.L.U32 UR5, UR4, 0xb, URZ ;  /* 0x0000000b04057899 */ /* 0x000fe4000800063f */
[----:B------:R-:W-:Y:S01]  /*0220*/  USHF.L.U32 UR4, UR4, 0x1, URZ ;  /* 0x0000000104047899 */ /* 0x000fe2000800063f */
[----:B------:R-:W0:Y:S11]  /*0230*/  FENCE.VIEW.ASYNC.S ;  /* 0x00000000000073c6 */ /* 0x000e360000000000 */
[----:B0-----:R0:W1:Y:S01]  /*0240*/  SYNCS.EXCH.64 URZ, [UR8], UR4 ;  /* 0x00000004083f75b2 */ /* 0x0010620008000100 */
[----:B------:R0:W2:Y:S01]  /*0250*/  SYNCS.EXCH.64 URZ, [UR8+0x18], UR6 ;  /* 0x00001806083f75b2 */ /* 0x0000a20008000100 */
[----:B------:R0:W3:Y:S01]  /*0260*/  SYNCS.EXCH.64 URZ, [UR8+0x8], UR4 ;  /* 0x00000804083f75b2 */ /* 0x0000e20008000100 */
[----:B------:R0:W4:Y:S01]  /*0270*/  SYNCS.EXCH.64 URZ, [UR8+0x20], UR6 ;  /* 0x00002006083f75b2 */ /* 0x0001220008000100 */
[----:B------:R0:W0:Y:S01]  /*0280*/  SYNCS.EXCH.64 URZ, [UR8+0x10], UR4 ;  /* 0x00001004083f75b2 */ /* 0x0000220008000100 */
[----:B------:R0:W0:Y:S01]  /*0290*/  SYNCS.EXCH.64 URZ, [UR8+0x28], UR6 ;  /* 0x00002806083f75b2 */ /* 0x0000220008000100 */
[----:B------:R-:W-:Y:S01]  /*02a0*/  NOP ;  /* 0x0000000000007918 */ /* 0x000fe20000000000 */
.L_x_2:
[----:B------:R-:W5:Y:S01]  /*02b0*/  SHFL.IDX PT, R6, R0, RZ, 0x1f ;  /* 0x00001fff00067589 */ /* 0x000f6200000e0000 */
[----:B------:R-:W-:Y:S01]  /*02c0*/  ELECT P0, URZ, PT ;  /* 0x00000000003f782f */ /* 0x000fe20003800000 */
[----:B------:R-:W-:Y:S01]  /*02d0*/  NOP ;  /* 0x0000000000007918 */ /* 0x000fe20000000000 */
[----:B------:R-:W-:Y:S01]  /*02e0*/  ELECT P1, URZ, PT ;  /* 0x00000000003f782f */ /* 0x000fe20003820000 */
[----:B------:R-:W1:Y:S01]  /*02f0*/  SHFL.IDX PT, R3, R0, RZ, 0x1f ;  /* 0x00001fff00037589 */ /* 0x000e6200000e0000 */
[----:B0-----:R-:W-:Y:S01]  /*0300*/  UMOV UR4, 0x20 ;  /* 0x0000002000047882 */ /* 0x001fe20000000000 */
[----:B------:R-:W-:Y:S01]  /*0310*/  UMOV UR11, 0x80 ;  /* 0x00000080000b7882 */ /* 0x000fe20000000000 */
[----:B------:R-:W-:Y:S01]  /*0320*/  NOP ;  /* 0x0000000000007918 */ /* 0x000fe20000000000 */
[C---:B------:R-:W-:Y:S01]  /*0330*/  VIADD R33, R8.reuse, 0xffffffff ;  /* 0xffffffff08217836 */ /* 0x040fe20000000000 */
[----:B------:R-:W0:Y:S01]  /*0340*/  SHFL.IDX PT, R5, R5, RZ, 0x1f ;  /* 0x00001fff05057589 */ /* 0x000e2200000e0000 */
[----:B------:R-:W-:Y:S01]  /*0350*/  ULDC.64 UR36, c[0x0][0x208] ;  /* 0x0000820000247ab9 */ /* 0x000fe20000000a00 */
[----:B------:R-:W-:-:S02]  /*0360*/  ISETP.NE.AND P2, PT, R8, RZ, PT ;  /* 0x000000ff0800720c */ /* 0x000fc40003f45270 */
[----:B------:R-:W-:Y:S02]  /*0370*/  ISETP.GE.U32.AND P3, PT, R33, 0x2, PT ;  /* 0x000000022100780c */ /* 0x000fe40003f66070 */
[----:B-----5:R-:W-:Y:S02]  /*0380*/  ISETP.NE.OR P0, PT, R6, RZ, !P0 ;  /* 0x000000ff0600720c */ /* 0x020fe40004705670 */
[----:B-1----:R-:W-:Y:S02]  /*0390*/  ISETP.NE.OR P1, PT, R3, RZ, !P1 ;  /* 0x000000ff0300720c */ /* 0x002fe40004f25670 */
[----:B------:R-:W-:-:S04]  /*03a0*/  SHF.R.S32.HI R3, RZ, 0x1f, R2 ;  /* 0x0000001fff037819 */ /* 0x000fc80000011402 */
[----:B------:R-:W-:-:S05]  /*03b0*/  LEA.HI R3, R3, R2, RZ, 0x2 ;  /* 0x0000000203037211 */ /* 0x000fca00078f10ff */
[----:B------:R-:W-:Y:S01]  /*03c0*/  VOTEU.ALL UP0, P0 ;  /* 0x00000000003f7886 */ /* 0x000fe20000000000 */
[----:B------:R-:W-:Y:S01]  /*03d0*/  LOP3.LUT R3, R3, 0xfffffffc, RZ, 0xc0, !PT ;  /* 0xfffffffc03037812 */ /* 0x000fe200078ec0ff */
[----:B------:R-:W-:-:S03]  /*03e0*/  VOTEU.ALL UP1, P1 ;  /* 0x00000000003f7886 */ /* 0x000fc60000820000 */
[----:B------:R-:W1:Y:S01]  /*03f0*/  @!UP0 S2UR UR7, SR_CgaCtaId ;  /* 0x00000000000789c3 */ /* 0x000e620000008800 */
[----:B------:R-:W-:Y:S01]  /*0400*/  @!UP0 UMOV UR6, 0x400 ;  /* 0x0000040000068882 */ /* 0x000fe20000000000 */
[----:B------:R-:W-:-:S04]  /*0410*/  @!UP0 UIADD3 UR4, -UR4, 0x100000, URZ ;  /* 0x0010000004048890 */ /* 0x000fc8000fffe13f */
[----:B------:R-:W-:Y:S02]  /*0420*/  @!UP0 USHF.L.U32 UR5, UR4, 0xb, URZ ;  /* 0x0000000b04058899 */ /* 0x000fe4000800063f */
[----:B------:R-:W-:Y:S01]  /*0430*/  @!UP0 USHF.L.U32 UR4, UR4, 0x1, URZ ;  /* 0x0000000104048899 */ /* 0x000fe2000800063f */
[----:B------:R-:W-:Y:S01]  /*0440*/  IMAD.IADD R0, R2, 0x1, -R3 ;  /* 0x0000000102007824 */ /* 0x000fe200078e0a03 */
[----:B------:R-:W-:Y:S01]  /*0450*/  @!UP1 UMOV UR9, 0x400 ;  /* 0x0000040000099882 */ /* 0x000fe20000000000 */
[----:B------:R-:W-:Y:S01]  /*0460*/  VOTEU.ALL UP2, P1 ;  /* 0x00000000003f7886 */ /* 0x000fe20000840000 */
[----:B------:R-:W-:Y:S01]  /*0470*/  VOTEU.ALL UP3, P1 ;  /* 0x00000000003f7886 */ /* 0x000fe20000860000 */
[----:B------:R-:W-:Y:S01]  /*0480*/  VOTEU.ALL UP4, P1 ;  /* 0x00000000003f7886 */ /* 0x000fe20000880000 */
[----:B------:R-:W5:Y:S01]  /*0490*/  @!UP1 S2UR UR10, SR_CgaCtaId ;  /* 0x00000000000a99c3 */ /* 0x000f620000008800 */
[----:B------:R-:W-:Y:S01]  /*04a0*/  VOTEU.ALL UP5, P1 ;  /* 0x00000000003f7886 */ /* 0x000fe200008a0000 */
[----:B------:R-:W-:-:S04]  /*04b0*/  SHF.R.S32.HI R3, RZ, 0x1f, R4 ;  /* 0x0000001fff037819 */ /* 0x000fc80000011404 */
[----:B------:R-:W-:-:S04]  /*04c0*/  LEA.HI R3, R3, R4, RZ, 0x7 ;  /* 0x0000000403037211 */ /* 0x000fc800078f38ff */
[----:B------:R-:W-:-:S05]  /*04d0*/  LOP3.LUT R3, R3, 0xffffff80, RZ, 0xc0, !PT ;  /* 0xffffff8003037812 */ /* 0x000fca00078ec0ff */
[----:B------:R-:W-:Y:S01]  /*04e0*/  IMAD.IADD R3, R4, 0x1, -R3 ;  /* 0x0000000104037824 */ /* 0x000fe200078e0a03 */
[----:B-1----:R-:W-:Y:S02]  /*04f0*/  @!UP0 ULEA UR8, UR7, UR6, 0x18 ;  /* 0x0000000607088291 */ /* 0x002fe4000f8ec03f */
[----:B------:R-:W-:-:S04]  /*0500*/  @!UP1 UIADD3 UR6, -UR11, 0x100000, URZ ;  /* 0x001000000b069890 */ /* 0x000fc8000fffe13f */
[----:B------:R-:W-:Y:S02]  /*0510*/  @!UP1 USHF.L.U32 UR7, UR6, 0xb, URZ ;  /* 0x0000000b06079899 */ /* 0x000fe4000800063f */
[----:B------:R-:W-:Y:S01]  /*0520*/  @!UP1 USHF.L.U32 UR6, UR6, 0x1, URZ ;  /* 0x0000000106069899 */ /* 0x000fe2000800063f */
[----:B------:R-:W-:Y:S01]  /*0530*/  VOTEU.ALL UP0, P0 ;  /* 0x00000000003f7886 */ /* 0x000fe20000000000 */
[----:B-----5:R-:W-:Y:S01]  /*0540*/  @!UP1 ULEA UR9, UR10, UR9, 0x18 ;  /* 0x000000090a099291 */ /* 0x020fe2000f8ec03f */
[----:B------:R-:W-:Y:S02]  /*0550*/  VOTEU.ALL UP1, P0 ;  /* 0x00000000003f7886 */ /* 0x000fe40000020000 */
[----:B------:R-:W-:Y:S01]  /*0560*/  ULDC.64 UR10, c[0x0][0x598] ;  /* 0x00016600000a7ab9 */ /* 0x000fe20000000a00 */
[----:B------:R-:W-:Y:S01]  /*0570*/  ISETP.NE.AND P0, PT, R0, 0x3, PT ;  /* 0x000000030000780c */ /* 0x000fe20003f05270 */
[----:B------:R-:W1:Y:S02]  /*0580*/  FENCE.VIEW.ASYNC.S ;  /* 0x00000000000073c6 */ /* 0x000e640000000000 */
[----:B-1----:R1:W2:Y:S01]  /*0590*/  @!UP0 SYNCS.EXCH.64 URZ, [UR8+0x60], UR4 ;  /* 0x00006004083f85b2 */ /* 0x0022a20008000100 */
[----:B------:R-:W-:-:S02]  /*05a0*/  ISETP.NE.U32.AND P1, PT, RZ, UR10, PT ;  /* 0x0000000aff007c0c */ /* 0x000fc4000bf25070 */
[----:B------:R-:W-:Y:S02]  /*05b0*/  ISETP.EQ.OR P0, PT, R0, RZ, !P0 ;  /* 0x000000ff0000720c */ /* 0x000fe40004702670 */
[----:B------:R-:W-:Y:S02]  /*05c0*/  ISETP.NE.AND.EX P1, PT, RZ, UR11, PT, P1 ;  /* 0x0000000bff007c0c */ /* 0x000fe4000bf25310 */
[----:B------:R-:W-:-:S04]  /*05d0*/  ISETP.EQ.AND P0, PT, R8, RZ, P0 ;  /* 0x000000ff0800720c */ /* 0x000fc80000702270 */
[----:B------:R-:W-:-:S04]  /*05e0*/  SEL R16, RZ, 0x1, !P0 ;  /* 0x00000001ff107807 */ /* 0x000fc80004000000 */
[----:B------:R-:W-:Y:S01]  /*05f0*/  SEL R16, R16, 0x2, P3 ;  /* 0x0000000210107807 */ /* 0x000fe20001800000 */
[----:B------:R1:W2:Y:S01]  /*0600*/  @!UP1 SYNCS.EXCH.64 URZ, [UR8+0x68], UR4 ;  /* 0x00006804083f95b2 */ /* 0x0002a20008000100 */
[----:B------:R-:W-:Y:S01]  /*0610*/  NOP ;  /* 0x0000000000007918 */ /* 0x000fe20000000000 */
[----:B------:R1:W2:Y:S01]  /*0620*/  @!UP2 SYNCS.EXCH.64 URZ, [UR9+0x40], UR6 ;  /* 0x00004006093fa5b2 */ /* 0x0002a20008000100 */
[----:B------:R1:W2:Y:S01]  /*0630*/  @!UP3 SYNCS.EXCH.64 URZ, [UR9+0x48], UR6 ;  /* 0x00004806093fb5b2 */ /* 0x0002a20008000100 */
[----:B------:R1:W2:Y:S01]  /*0640*/  @!UP4 SYNCS.EXCH.64 URZ, [UR9+0x50], UR6 ;  /* 0x00005006093fc5b2 */ /* 0x0002a20008000100 */
[----:B------:R1:W2:Y:S01]  /*0650*/  @!UP5 SYNCS.EXCH.64 URZ, [UR9+0x58], UR6 ;  /* 0x00005806093fd5b2 */ /* 0x0002a20008000100 */
[----:B------:R-:W-:Y:S01]  /*0660*/  NOP ;  /* 0x0000000000007918 */ /* 0x000fe20000000000 */
[----:B--234-:R-:W-:Y:S06]  /*0670*/  BAR.SYNC.DEFER_BLOCKING 0x0 ;  /* 0x0000000000007b1d */ /* 0x01cfec0000010000 */
[----:B01----:R-:W-:Y:S05]  /*0680*/  @!P1 BRA `(.L_x_3) ;  /* 0x00000000001c9947 */ /* 0x003fea0003800000 */
[----:B------:R-:W0:Y:S02]  /*0690*/  LDC.64 R6, c[0x0][0x598] ;  /* 0x00016600ff067b82 */ /* 0x000e240000000a00 */
[----:B0-----:R-:W2:Y:S02]  /*06a0*/  LDG.E.64 R6, desc[UR36][R6.64] ;  /* 0x0000002406067981 */ /* 0x001ea4000c1e1b00 */
[----:B--2---:R-:W-:-:S04]  /*06b0*/  ISETP.NE.U32.AND P0, PT, R6, RZ, PT ;  /* 0x000000ff0600720c */ /* 0x004fc80003f05070 */
[----:B------:R-:W-:-:S13]  /*06c0*/  ISETP.NE.AND.EX P0, PT, R7, RZ, PT, P0 ;  /* 0x000000ff0700720c */ /* 0x000fda0003f05300 */
[----:B------:R-:W-:Y:S05]  /*06d0*/  @!P0 BRA `(.L_x_3) ;  /* 0x0000000000088947 */ /* 0x000fea0003800000 */
[----:B------:R1:W5:Y:S01]  /*06e0*/  LD.E R153, desc[UR36][R6.64] ;  /* 0x0000002406997980 */ /* 0x000362000c101900 */
[----:B------:R-:W-:Y:S05]  /*06f0*/  BRA `(.L_x_4) ;  /* 0x0000000000247947 */ /* 0x000fea0003800000 */
.L_x_3:
[----:B------:R-:W-:Y:S02]  /*0700*/  ULDC.64 UR4, c[0x0][0x588] ;  /* 0x0001620000047ab9 */ /* 0x000fe40000000a00 */
[----:B------:R-:W-:-:S04]  /*0710*/  ISETP.NE.U32.AND P0, PT, RZ, UR4, PT ;  /* 0x00000004ff007c0c */ /* 0x000fc8000bf05070 */
[----:B------:R-:W-:-:S13]  /*0720*/  ISETP.NE.AND.EX P0, PT, RZ, UR5, PT, P0 ;  /* 0x00000005ff007c0c */ /* 0x000fda000bf05300 */
[----:B------:R-:W-:Y:S05]  /*0730*/  @!P0 BRA `(.L_x_5) ;  /* 0x00000000000c8947 */ /* 0x000fea0003800000 */
[----:B------:R-:W0:Y:S02]  /*0740*/  LDC.64 R6, c[0x0][0x588] ;  /* 0x00016200ff067b82 */ /* 0x000e240000000a00 */
[----:B0-----:R0:W5:Y:S01]  /*0750*/  LDG.E R153, desc[UR36][R6.64] ;  /* 0x0000002406997981 */ /* 0x001162000c1e1900 */
[----:B------:R-:W-:Y:S05]  /*0760*/  BRA `(.L_x_4) ;  /* 0x0000000000087947 */ /* 0x000fea0003800000 */
.L_x_5:
[----:B------:R-:W-:Y:S02]  /*0770*/  ULDC UR4, c[0x0][0x580] ;  /* 0x0001600000047ab9 */ /* 0x000fe40000000800 */
[----:B------:R-:W-:-:S07]  /*0780*/  IMAD.U32 R153, RZ, RZ, UR4 ;  /* 0x00000004ff997e24 */ /* 0x000fce000f8e00ff */
.L_x_4:
[----:B------:R-:W-:Y:S02]  /*0790*/  ULDC.64 UR4, c[0x0][0x5a0] ;  /* 0x0001680000047ab9 */ /* 0x000fe40000000a00 */
[----:B------:R-:W-:-:S04]  /*07a0*/  ISETP.NE.U32.AND P0, PT, RZ, UR4, PT ;  /* 0x00000004ff007c0c */ /* 0x000fc8000bf05070 */
[----:B------:R-:W-:-:S13]  /*07b0*/  ISETP.NE.AND.EX P0, PT, RZ, UR5, PT, P0 ;  /* 0x00000005ff007c0c */ /* 0x000fda000bf05300 */
[----:B------:R-:W-:Y:S05]  /*07c0*/  @!P0 BRA `(.L_x_6) ;  /* 0x00000000001c8947 */ /* 0x000fea0003800000 */
[----:B01----:R-:W0:Y:S02]  /*07d0*/  LDC.64 R6, c[0x0][0x5a0] ;  /* 0x00016800ff067b82 */ /* 0x003e240000000a00 */
[----:B0-----:R-:W2:Y:S02]  /*07e0*/  LDG.E.64 R6, desc[UR36][R6.64] ;  /* 0x0000002406067981 */ /* 0x001ea4000c1e1b00 */
[----:B--2---:R-:W-:-:S04]  /*07f0*/  ISETP.NE.U32.AND P0, PT, R6, RZ, PT ;  /* 0x000000ff0600720c */ /* 0x004fc80003f05070 */
[----:B------:R-:W-:-:S13]  /*0800*/  ISETP.NE.AND.EX P0, PT, R7, RZ, PT, P0 ;  /* 0x000000ff0700720c */ /* 0x000fda0003f05300 */
[----:B------:R-:W-:Y:S05]  /*0810*/  @!P0 BRA `(.L_x_6) ;  /* 0x0000000000088947 */ /* 0x000fea0003800000 */
[----:B------:R3:W5:Y:S01]  /*0820*/  LD.E R152, desc[UR36][R6.64] ;  /* 0x0000002406987980 */ /* 0x000762000c101900 */
[----:B------:R-:W-:Y:S05]  /*0830*/  BRA `(.L_x_7) ;  /* 0x0000000000247947 */ /* 0x000fea0003800000 */
.L_x_6:
[----:B------:R-:W-:Y:S02]  /*0840*/  ULDC.64 UR4, c[0x0][0x590] ;  /* 0x0001640000047ab9 */ /* 0x000fe40000000a00 */
[----:B------:R-:W-:-:S04]  /*0850*/  ISETP.NE.U32.AND P0, PT, RZ, UR4, PT ;  /* 0x00000004ff007c0c */ /* 0x000fc8000bf05070 */
[----:B------:R-:W-:-:S13]  /*0860*/  ISETP.NE.AND.EX P0, PT, RZ, UR5, PT, P0 ;  /* 0x00000005ff007c0c */ /* 0x000fda000bf05300 */
[----:B------:R-:W-:Y:S05]  /*0870*/  @!P0 BRA `(.L_x_8) ;  /* 0x00000000000c8947 */ /* 0x000fea0003800000 */
[----:B01----:R-:W0:Y:S02]  /*0880*/  LDC.64 R6, c[0x0][0x590] ;  /* 0x00016400ff067b82 */ /* 0x003e240000000a00 */
[----:B0-----:R2:W5:Y:S01]  /*0890*/  LDG.E R152, desc[UR36][R6.64] ;  /* 0x0000002406987981 */ /* 0x001562000c1e1900 */
[----:B------:R-:W-:Y:S05]  /*08a0*/  BRA `(.L_x_7) ;  /* 0x0000000000087947 */ /* 0x000fea0003800000 */
.L_x_8:
[----:B------:R-:W-:Y:S02]  /*08b0*/  ULDC UR4, c[0x0][0x584] ;  /* 0x0001610000047ab9 */ /* 0x000fe40000000800 */
[----:B------:R-:W-:-:S07]  /*08c0*/  IMAD.U32 R152, RZ, RZ, UR4 ;  /* 0x00000004ff987e24 */ /* 0x000fce000f8e00ff */
.L_x_7:
[----:B------:R-:W4:Y:S01]  /*08d0*/  LDC R2, c[0x0][0x65c] ;  /* 0x00019700ff027b82 */ /* 0x000f220000000800 */
[----:B------:R-:W4:Y:S01]  /*08e0*/  S2R R14, SR_CTAID.Y ;  /* 0x00000000000e7919 */ /* 0x000f220000002600 */
[----:B------:R-:W-:Y:S01]  /*08f0*/  ULDC UR6, c[0x0][0x28c] ;  /* 0x0000a30000067ab9 */ /* 0x000fe20000000800 */
[----:B------:R-:W-:Y:S01]  /*0900*/  ISETP.NE.AND P0, PT, R8, 0x2, PT ;  /* 0x000000020800780c */ /* 0x000fe20003f05270 */
[----:B------:R-:W-:Y:S01]  /*0910*/  UIADD3 UR6, UR6, 0x1f, URZ ;  /* 0x0000001f06067890 */ /* 0x000fe2000fffe03f */
[----:B0123--:R-:W0:Y:S01]  /*0920*/  S2R R6, SR_CTAID.X ;  /* 0x0000000000067919 */ /* 0x00fe220000002500 */
[----:B------:R-:W-:Y:S01]  /*0930*/  IMAD.MOV.U32 R7, RZ, RZ, RZ ;  /* 0x000000ffff077224 */ /* 0x000fe200078e00ff */
[----:B------:R-:W-:Y:S01]  /*0940*/  UMOV UR39, URZ ;  /* 0x0000003f00277c82 */ /* 0x000fe20008000000 */
[----:B------:R-:W-:Y:S01]  /*0950*/  USHF.R.S32.HI UR7, URZ, 0x1f, UR6 ;  /* 0x0000001f3f077899 */ /* 0x000fe20008011406 */
[----:B------:R-:W-:Y:S01]  /*0960*/  UMOV UR38, URZ ;  /* 0x0000003f00267c82 */ /* 0x000fe20008000000 */
[----:B------:R-:W-:-:S02]  /*0970*/  ULDC.64 UR8, c[0x0][0x650] ;  /* 0x0001940000087ab9 */ /* 0x000fc40000000a00 */
[----:B------:R-:W-:-:S04]  /*0980*/  ULEA.HI UR7, UR7, UR6, URZ, 0x5 ;  /* 0x0000000607077291 */ /* 0x000fc8000f8f283f */
[----:B------:R-:W-:Y:S01]  /*0990*/  USHF.R.S32.HI UR40, URZ, 0x5, UR7 ;  /* 0x000000053f287899 */ /* 0x000fe20008011407 */
[----:B----4-:R-:W-:-:S13]  /*09a0*/  ISETP.NE.AND P1, PT, R2, 0x1, PT ;  /* 0x000000010200780c */ /* 0x010fda0003f25270 */
[----:B------:R-:W0:Y:S01]  /*09b0*/  @P1 LDC R19, c[0x0][0x10] ;  /* 0x00000400ff131b82 */ /* 0x000e220000000800 */
[----:B------:R-:W-:Y:S02]  /*09c0*/  @P1 IMAD.MOV.U32 R8, RZ, RZ, R14 ;  /* 0x000000ffff081224 */ /* 0x000fe400078e000e */
[----:B------:R-:W-:Y:S02]  /*09d0*/  @P1 IMAD.MOV.U32 R9, RZ, RZ, RZ ;  /* 0x000000ffff091224 */ /* 0x000fe400078e00ff */
[----:B------:R-:W-:-:S03]  /*09e0*/  @P1 IMAD.MOV.U32 R17, RZ, RZ, RZ ;  /* 0x000000ffff111224 */ /* 0x000fc600078e00ff */
[----:B------:R-:W1:Y:S01]  /*09f0*/  @!P1 LDC R11, c[0x0][0xc] ;  /* 0x00000300ff0b9b82 */ /* 0x000e620000000800 */
[----:B------:R-:W-:Y:S01]  /*0a00*/  ULDC UR4, c[0x0][0xc] ;  /* 0x0000030000047ab9 */ /* 0x000fe20000000800 */
[----:B------:R-:W-:Y:S02]  /*0a10*/  ULDC UR5, c[0x0][0x10] ;  /* 0x0000040000057ab9 */ /* 0x000fe40000000800 */
[----:B------:R-:W-:-:S04]  /*0a20*/  UIMAD.WIDE.U32 UR4, UR4, UR5, URZ ;  /* 0x00000005040472a5 */ /* 0x000fc8000f8e003f */
[----:B------:R-:W2:Y:S01]  /*0a30*/  LDC R2, c[0x0][0x14] ;  /* 0x00000500ff027b82 */ /* 0x000ea20000000800 */
[----:B0-----:R-:W-:-:S04]  /*0a40*/  @P1 IMAD.WIDE.U32 R18, R6, R19, R8 ;  /* 0x0000001306121225 */ /* 0x001fc800078e0008 */
[----:B------:R-:W-:Y:S02]  /*0a50*/  @P1 IMAD.IADD R17, R19, 0x1, R17 ;  /* 0x0000000113111824 */ /* 0x000fe400078e0211 */
[----:B-1----:R-:W-:-:S04]  /*0a60*/  @!P1 IMAD.WIDE.U32 R8, R11, R14, R6 ;  /* 0x0000000e0b089225 */ /* 0x002fc800078e0006 */
[----:B------:R-:W-:Y:S02]  /*0a70*/  @!P1 IMAD.MOV.U32 R18, RZ, RZ, R8 ;  /* 0x000000ffff129224 */ /* 0x000fe400078e0008 */
[----:B------:R-:W-:Y:S02]  /*0a80*/  @!P1 IMAD.MOV.U32 R17, RZ, RZ, R9 ;  /* 0x000000ffff119224 */ /* 0x000fe400078e0009 */
[----:B--2---:R-:W-:-:S04]  /*0a90*/  IMAD.WIDE.U32 R12, R2, UR4, RZ ;  /* 0x00000004020c7c25 */ /* 0x004fc8000f8e00ff */
[----:B------:R-:W-:Y:S01]  /*0aa0*/  IMAD R23, R2, UR5, RZ ;  /* 0x0000000502177c24 */ /* 0x000fe2000f8e02ff */
[----:B------:R0:W-:Y:S03]  /*0ab0*/  STL.64 [R1], R12 ;  /* 0x0000000c01007387 */ /* 0x0001e60000100a00 */
[----:B------:R-:W-:Y:S01]  /*0ac0*/  IMAD.IADD R23, R13, 0x1, R23 ;  /* 0x000000010d177824 */ /* 0x000fe200078e0217 */
[----:B------:R-:W-:Y:S06]  /*0ad0*/  @P0 BRA `(.L_x_9) ;  /* 0x0000000000200947 */ /* 0x000fec0003800000 */
[----:B------:R-:W-:Y:S01]  /*0ae0*/  UISETP.GE.U32.AND UP0, UPT, UR40, 0x3, UPT ;  /* 0x000000032800788c */ /* 0x000fe2000bf06070 */
[----:B------:R-:W-:Y:S01]  /*0af0*/  IADD3 R18, P0, R18, R12, RZ ;  /* 0x0000000c12127210 */ /* 0x000fe20007f1e0ff */
[----:B------:R-:W-:Y:S01]  /*0b00*/  UIMAD.WIDE.U32 UR4, UR40, -0x55555555, URZ ;  /* 0xaaaaaaab280478a5 */ /* 0x000fe2000f8e003f */
[----:B------:R-:W-:-:S03]  /*0b10*/  UMOV UR38, URZ ;  /* 0x0000003f00267c82 */ /* 0x000fc60008000000 */
[----:B------:R-:W-:Y:S01]  /*0b20*/  USHF.R.U32.HI UR4, URZ, 0x1, UR5 ;  /* 0x000000013f047899 */ /* 0x000fe20008011605 */
[----:B------:R-:W-:-:S03]  /*0b30*/  IMAD.X R17, R23, 0x1, R17, P0 ;  /* 0x0000000117117824 */ /* 0x000fc600000e0611 */
[----:B------:R-:W-:Y:S02]  /*0b40*/  UIMAD UR39, UR4, -0x3, UR40 ;  /* 0xfffffffd042778a4 */ /* 0x000fe4000f8e0228 */
[----:B------:R-:W-:-:S12]  /*0b50*/  @UP0 ULOP3.LUT UR38, UR4, 0x1, URZ, 0xc0, !UPT ;  /* 0x0000000104260892 */ /* 0x000fd8000f8ec03f */
.L_x_9:
[----:B------:R-:W-:Y:S01]  /*0b60*/  ISETP.GE.U32.AND P0, PT, R18, UR8, PT ;  /* 0x0000000812007c0c */ /* 0x000fe2000bf06070 */
[----:B------:R-:W-:Y:S01]  /*0b70*/  IMAD.MOV.U32 R19, RZ, RZ, -0x1 ;  /* 0xffffffffff137424 */ /* 0x000fe200078e00ff */
[----:B------:R-:W-:Y:S01]  /*0b80*/  PRMT R8, RZ, 0x7610, R8 ;  /* 0x00007610ff087816 */ /* 0x000fe20000000008 */
[----:B------:R-:W-:Y:S01]  /*0b90*/  IMAD.MOV.U32 R22, RZ, RZ, -0x1 ;  /* 0xffffffffff167424 */ /* 0x000fe200078e00ff */
[----:B------:R-:W-:Y:S01]  /*0ba0*/  ISETP.GE.U32.AND.EX P0, PT, R17, UR9, PT, P0 ;  /* 0x0000000911007c0c */ /* 0x000fe2000bf06100 */
[----:B------:R-:W-:-:S12]  /*0bb0*/  IMAD.MOV.U32 R2, RZ, RZ, -0x1 ;  /* 0xffffffffff027424 */ /* 0x000fd800078e00ff */
[----:B------:R-:W-:Y:S05]  /*0bc0*/  @P0 BRA `(.L_x_10) ;  /* 0x00000004005c0947 */ /* 0x000fea0003800000 */
[----:B------:R-:W1:Y:S01]  /*0bd0*/  LDC.64 R20, c[0x0][0x628] ;  /* 0x00018a00ff147b82 */ /* 0x000e620000000a00 */
[----:B------:R-:W-:Y:S02]  /*0be0*/  IMAD.MOV.U32 R8, RZ, RZ, R18 ;  /* 0x000000ffff087224 */ /* 0x000fe400078e0012 */
[----:B------:R-:W-:-:S05]  /*0bf0*/  IMAD.MOV.U32 R9, RZ, RZ, R17 ;  /* 0x000000ffff097224 */ /* 0x000fca00078e0011 */
[----:B------:R-:W2:Y:S08]  /*0c00*/  LDC R2, c[0x0][0x630] ;  /* 0x00018c00ff027b82 */ /* 0x000eb00000000800 */
[----:B------:R-:W3:Y:S01]  /*0c10*/  LDC.64 R24, c[0x0][0x620] ;  /* 0x00018800ff187b82 */ /* 0x000ee20000000a00 */
[----:B-1----:R-:W-:-:S04]  /*0c20*/  ISETP.NE.U32.AND P0, PT, R20, RZ, PT ;  /* 0x000000ff1400720c */ /* 0x002fc80003f05070 */
[----:B------:R-:W-:-:S13]  /*0c30*/  ISETP.NE.AND.EX P0, PT, R21, RZ, PT, P0 ;  /* 0x000000ff1500720c */ /* 0x000fda0003f05300 */
[----:B--23--:R-:W-:Y:S05]  /*0c40*/  @!P0 BRA `(.L_x_11) ;  /* 0x0000000000288947 */ /* 0x00cfea0003800000 */
[----:B0-----:R-:W0:Y:S02]  /*0c50*/  LDC R13, c[0x0][0x634] ;  /* 0x00018d00ff0d7b82 */ /* 0x001e240000000800 */
[----:B0-----:R-:W-:-:S05]  /*0c60*/  IADD3 R13, P0, R18, R13, RZ ;  /* 0x0000000d120d7210 */ /* 0x001fca0007f1e0ff */
[----:B------:R-:W-:-:S04]  /*0c70*/  IMAD.X R15, RZ, RZ, R17, P0 ;  /* 0x000000ffff0f7224 */ /* 0x000fc800000e0611 */
[----:B------:R-:W-:-:S04]  /*0c80*/  IMAD.WIDE.U32 R8, R15, R20, RZ ;  /* 0x000000140f087225 */ /* 0x000fc800078e00ff */
[----:B------:R-:W-:-:S04]  /*0c90*/  IMAD.WIDE.U32 R10, P0, R13, R21, R8 ;  /* 0x000000150d0a7225 */ /* 0x000fc80007800008 */
[----:B------:R-:W-:-:S04]  /*0ca0*/  IMAD.WIDE.U32 R8, R13, R20, RZ ;  /* 0x000000140d087225 */ /* 0x000fc800078e00ff */
[----:B------:R-:W-:Y:S01]  /*0cb0*/  IMAD.X R13, RZ, RZ, RZ, P0 ;  /* 0x000000ffff0d7224 */ /* 0x000fe200000e06ff */
[----:B------:R-:W-:Y:S01]  /*0cc0*/  IADD3 RZ, P0, R9, R10, RZ ;  /* 0x0000000a09ff7210 */ /* 0x000fe20007f1e0ff */
[----:B------:R-:W-:-:S04]  /*0cd0*/  IMAD.MOV.U32 R12, RZ, RZ, R11 ;  /* 0x000000ffff0c7224 */ /* 0x000fc800078e000b */
[----:B------:R-:W-:-:S08]  /*0ce0*/  IMAD.WIDE.U32.X R8, R15, R21, R12, P0 ;  /* 0x000000150f087225 */ /* 0x000fd000000e040c */
.L_x_11:
[-CC-:B------:R-:W-:Y:S01]  /*0cf0*/  SHF.R.U64 R31, R8, R2.reuse, R9.reuse ;  /* 0x00000002081f7219 */ /* 0x180fe20000001209 */
[----:B0-----:R-:W0:Y:S01]  /*0d00*/  LDC R12, c[0x0][0x618] ;  /* 0x00018600ff0c7b82 */ /* 0x001e220000000800 */
[----:B------:R-:W-:Y:S01]  /*0d10*/  SHF.R.U32.HI R7, RZ, R2, R9 ;  /* 0x00000002ff077219 */ /* 0x000fe20000011609 */
[----:B------:R-:W-:Y:S01]  /*0d20*/  ULDC UR4, c[0x0][0x150] ;  /* 0x0000540000047ab9 */ /* 0x000fe20000000800 */
[----:B------:R-:W-:Y:S01]  /*0d30*/  IADD3 R11, P0, RZ, -R31, RZ ;  /* 0x8000001fff0b7210 */ /* 0x000fe20007f1e0ff */
[----:B------:R-:W-:Y:S01]  /*0d40*/  IMAD.MOV.U32 R19, RZ, RZ, R17 ;  /* 0x000000ffff137224 */ /* 0x000fe200078e0011 */
[----:B------:R-:W-:-:S03]  /*0d50*/  I2FP.F32.U32 R2, R6 ;  /* 0x0000000600027245 */ /* 0x000fc60000201000 */
[----:B------:R-:W1:Y:S01]  /*0d60*/  LDC.64 R26, c[0x0][0x640] ;  /* 0x00019000ff1a7b82 */ /* 0x000e620000000a00 */
[----:B------:R-:W-:Y:S02]  /*0d70*/  IMAD.X R13, RZ, RZ, ~R7, P0 ;  /* 0x000000ffff0d7224 */ /* 0x000fe400000e0e07 */
[----:B------:R-:W-:Y:S01]  /*0d80*/  FMUL R2, R2, UR4 ;  /* 0x0000000402027c20 */ /* 0x000fe20008400000 */
[----:B------:R-:W-:Y:S01]  /*0d90*/  IMAD.WIDE.U32 R8, R11, R24, R18 ;  /* 0x000000180b087225 */ /* 0x000fe200078e0012 */
[----:B------:R-:W-:-:S03]  /*0da0*/  ULDC UR4, c[0x0][0x154] ;  /* 0x0000550000047ab9 */ /* 0x000fc60000000800 */
[----:B------:R-:W-:Y:S01]  /*0db0*/  IMAD R10, R13, R24, RZ ;  /* 0x000000180d0a7224 */ /* 0x000fe200078e02ff */
[----:B------:R-:W2:Y:S01]  /*0dc0*/  LDC R7, c[0x0][0x144] ;  /* 0x00005100ff077b82 */ /* 0x000ea20000000800 */
[----:B------:R-:W3:Y:S02]  /*0dd0*/  F2I.U32.TRUNC.NTZ R2, R2 ;  /* 0x0000000200027305 */ /* 0x000ee4000020f000 */
[----:B------:R-:W-:-:S04]  /*0de0*/  IMAD R11, R11, R25, R10 ;  /* 0x000000190b0b7224 */ /* 0x000fc800078e020a */
[----:B------:R-:W-:Y:S01]  /*0df0*/  IMAD.IADD R9, R9, 0x1, R11 ;  /* 0x0000000109097824 */ /* 0x000fe200078e020b */
[----:B------:R-:W4:Y:S01]  /*0e00*/  LDC R22, c[0x0][0x608] ;  /* 0x00018200ff167b82 */ /* 0x000f220000000800 */
[----:B------:R-:W-:-:S03]  /*0e10*/  IMAD.MOV.U32 R11, RZ, RZ, -0x1 ;  /* 0xffffffffff0b7424 */ /* 0x000fc600078e00ff */
[--C-:B0-----:R-:W-:Y:S02]  /*0e20*/  SHF.R.U64 R20, R8, R12, R9.reuse ;  /* 0x0000000c08147219 */ /* 0x101fe40000001209 */
[----:B------:R-:W-:Y:S02]  /*0e30*/  I2FP.F32.U32 R8, R14 ;  /* 0x0000000e00087245 */ /* 0x000fe40000201000 */
[----:B------:R-:W0:Y:S01]  /*0e40*/  LDC R24, c[0x0][0x658] ;  /* 0x00019600ff187b82 */ /* 0x000e220000000800 */
[----:B-1----:R-:W-:Y:S01]  /*0e50*/  ISETP.NE.U32.AND P0, PT, R26, RZ, PT ;  /* 0x000000ff1a00720c */ /* 0x002fe20003f05070 */
[----:B---3--:R-:W-:Y:S02]  /*0e60*/  IMAD.MOV R10, RZ, RZ, -R2 ;  /* 0x000000ffff0a7224 */ /* 0x008fe400078e0a02 */
[----:B------:R-:W-:Y:S01]  /*0e70*/  FMUL R8, R8, UR4 ;  /* 0x0000000408087c20 */ /* 0x000fe20008400000 */
[----:B------:R-:W-:Y:S02]  /*0e80*/  SHF.R.U32.HI R9, RZ, R12, R9 ;  /* 0x0000000cff097219 */ /* 0x000fe40000011609 */
[----:B------:R-:W-:Y:S01]  /*0e90*/  ISETP.NE.AND.EX P0, PT, R27, RZ, PT, P0 ;  /* 0x000000ff1b00720c */ /* 0x000fe20003f05300 */
[----:B------:R1:W3:Y:S01]  /*0ea0*/  F2I.U32.TRUNC.NTZ R15, R8 ;  /* 0x00000008000f7305 */ /* 0x0002e2000020f000 */
[----:B------:R-:W1:Y:S01]  /*0eb0*/  LDC R19, c[0x0][0x148] ;  /* 0x00005200ff137b82 */ /* 0x000e620000000800 */
[----:B--2---:R-:W-:-:S07]  /*0ec0*/  IMAD R2, R7, R10, R6 ;  /* 0x0000000a07027224 */ /* 0x004fce00078e0206 */
[----:B------:R-:W2:Y:S01]  /*0ed0*/  LDC R25, c[0x0][0x600] ;  /* 0x00018000ff197b82 */ /* 0x000ea20000000800 */
[-CC-:B----4-:R-:W-:Y:S02]  /*0ee0*/  SHF.R.U64 R32, R20, R22.reuse, R9.reuse ;  /* 0x0000001614207219 */ /* 0x190fe40000001209 */
[----:B------:R-:W-:Y:S01]  /*0ef0*/  SHF.R.U32.HI R7, RZ, R22, R9 ;  /* 0x00000016ff077219 */ /* 0x000fe20000011609 */
[----:B------:R-:W-:-:S04]  /*0f00*/  IMAD.MOV.U32 R9, RZ, RZ, 0x1 ;  /* 0x00000001ff097424 */ /* 0x000fc800078e00ff */
[----:B------:R-:W4:Y:S01]  /*0f10*/  LDC R28, c[0x0][0x648] ;  /* 0x00019200ff1c7b82 */ /* 0x000f220000000800 */
[-C--:B0-----:R-:W-:Y:S02]  /*0f20*/  SHF.L.U32 R6, R11, R24.reuse, RZ ;  /* 0x000000180b067219 */ /* 0x081fe400000006ff */
[--C-:B------:R-:W-:Y:S02]  /*0f30*/  SHF.R.U64 R22, R32, R24, R7.reuse ;  /* 0x0000001820167219 */ /* 0x100fe40000001207 */
[----:B------:R-:W-:Y:S02]  /*0f40*/  LOP3.LUT R13, RZ, R6, RZ, 0x33, !PT ;  /* 0x00000006ff0d7212 */ /* 0x000fe400078e33ff */
[-C--:B------:R-:W-:Y:S01]  /*0f50*/  SHF.R.U32.HI R7, RZ, R24.reuse, R7 ;  /* 0x00000018ff077219 */ /* 0x080fe20000011607 */
[----:B------:R-:W0:Y:S01]  /*0f60*/  LDC R29, c[0x0][0x638] ;  /* 0x00018e00ff1d7b82 */ /* 0x000e220000000800 */
[----:B------:R-:W-:Y:S01]  /*0f70*/  SHF.L.U32 R12, R9, R24, RZ ;  /* 0x00000018090c7219 */ /* 0x000fe200000006ff */
[----:B------:R-:W-:-:S06]  /*0f80*/  IMAD.MOV.U32 R6, RZ, RZ, R22 ;  /* 0x000000ffff067224 */ /* 0x000fcc00078e0016 */
[----:B------:R-:W0:Y:S01]  /*0f90*/  LDC R30, c[0x0][0x610] ;  /* 0x00018400ff1e7b82 */ /* 0x000e220000000800 */
[----:B-1-3--:R-:W-:Y:S05]  /*0fa0*/  @!P0 BRA `(.L_x_12) ;  /* 0x0000000000288947 */ /* 0x00afea0003800000 */
[----:B------:R-:W1:Y:S02]  /*0fb0*/  LDC R11, c[0x0][0x64c] ;  /* 0x00019300ff0b7b82 */ /* 0x000e640000000800 */
[----:B-1----:R-:W-:-:S05]  /*0fc0*/  IADD3 R11, P0, R22, R11, RZ ;  /* 0x0000000b160b7210 */ /* 0x002fca0007f1e0ff */
        /* <DEDUP_REMOVED lines=8> */
.L_x_12:
[----:B----4-:R-:W-:Y:S01]  /*1050*/  SHF.R.U64 R6, R6, R28, R7 ;  /* 0x0000001c06067219 */ /* 0x010fe20000001207 */
[----:B--2---:R-:W-:Y:S01]  /*1060*/  VIADD R7, R25, 0xffffffff ;  /* 0xffffffff19077836 */ /* 0x004fe20000000000 */
[----:B------:R-:W-:Y:S01]  /*1070*/  LOP3.LUT R13, R32, R13, RZ, 0xc0, !PT ;  /* 0x0000000d200d7212 */ /* 0x000fe200078ec0ff */
[----:B------:R-:W-:Y:S02]  /*1080*/  IMAD.MOV R15, RZ, RZ, -R15 ;  /* 0x000000ffff0f7224 */ /* 0x000fe400078e0a0f */
[----:B------:R-:W-:Y:S01]  /*1090*/  IMAD.MOV R8, RZ, RZ, -R6 ;  /* 0x000000ffff087224 */ /* 0x000fe200078e0a06 */
[----:B------:R-:W-:Y:S01]  /*10a0*/  LOP3.LUT R7, R20, R7, RZ, 0xc0, !PT ;  /* 0x0000000714077212 */ /* 0x000fe200078ec0ff */
[----:B------:R-:W-:Y:S02]  /*10b0*/  IMAD R13, R12, R6, R13 ;  /* 0x000000060c0d7224 */ /* 0x000fe400078e020d */
[----:B------:R-:W-:Y:S02]  /*10c0*/  @P1 IMAD R2, R19, R15, R14 ;  /* 0x0000000f13021224 */ /* 0x000fe400078e020e */
[----:B0-----:R-:W-:-:S02]  /*10d0*/  IMAD R6, R8, R29, R22 ;  /* 0x0000001d08067224 */ /* 0x001fc400078e0216 */
[----:B------:R-:W-:Y:S02]  /*10e0*/  IMAD R2, R13, R30, R2 ;  /* 0x0000001e0d027224 */ /* 0x000fe400078e0202 */
[----:B------:R-:W-:Y:S02]  /*10f0*/  IMAD R19, R6, R25, R7 ;  /* 0x0000001906137224 */ /* 0x000fe400078e0207 */
[----:B------:R-:W-:-:S03]  /*1100*/  IMAD.MOV.U32 R8, RZ, RZ, 0x1 ;  /* 0x00000001ff087424 */ /* 0x000fc600078e00ff */
[----:B------:R-:W-:Y:S02]  /*1110*/  SEL R22, R19, R2, !P1 ;  /* 0x0000000213167207 */ /* 0x000fe40004800000 */
[----:B------:R-:W-:Y:S01]  /*1120*/  SEL R19, R2, R19, !P1 ;  /* 0x0000001302137207 */ /* 0x000fe20004800000 */
[----:B------:R-:W-:-:S07]  /*1130*/  IMAD.MOV.U32 R2, RZ, RZ, R31 ;  /* 0x000000ffff027224 */ /* 0x000fce00078e001f */
.L_x_10:
[----:B------:R-:W-:Y:S05]  /*1140*/  @!P2 BRA `(.L_x_13) ;  /* 0x000000740058a947 */ /* 0x000fea0003800000 */
[----:B------:R-:W-:-:S13]  /*1150*/  ISETP.GT.U32.AND P0, PT, R33, 0x1, PT ;  /* 0x000000012100780c */ /* 0x000fda0003f04070 */
[----:B------:R-:W-:Y:S05]  /*1160*/  @P0 EXIT ;  /* 0x000000000000094d */ /* 0x000fea0003800000 */
.L_x_14:
[----:B------:R-:W-:-:S08]  /*1170*/  NOP ;  /* 0x0000000000007918 */ /* 0x000fd00000000000 */
[----:B------:R-:W1:Y:S02]  /*1180*/  USETMAXREG.TRY_ALLOC.CTAPOOL UP0, 0xe8 ;  /* 0x000000e8000079c8 */ /* 0x000e640008000600 */
[----:B-1----:R-:W-:-:S13]  /*1190*/  PLOP3.LUT P0, PT, PT, PT, UP0, 0x80, 0x0 ;  /* 0x000000000000781c */ /* 0x002fda0003f0f008 */
[----:B------:R-:W-:Y:S05]  /*11a0*/  @!P0 BRA `(.L_x_14) ;  /* 0xfffffffc00f08947 */ /* 0x000fea000383ffff */
[----:B------:R-:W-:-:S13]  /*11b0*/  LOP3.LUT P0, RZ, R8, 0xff, RZ, 0xc0, !PT ;  /* 0x000000ff08ff7812 */ /* 0x000fda000780c0ff */
[----:B------:R-:W-:Y:S05]  /*11c0*/  @!P0 EXIT ;  /* 0x000000000000894d */ /* 0x000fea0003800000 */
[----:B------:R-:W1:Y:S01]  /*11d0*/  S2UR UR4, SR_CgaCtaId ;  /* 0x00000000000479c3 */ /* 0x000e620000008800 */
[----:B------:R-:W-:Y:S01]  /*11e0*/  VIADD R6, R5, 0xffffffff ;  /* 0xffffffff05067836 */ /* 0x000fe20000000000 */
[----:B------:R-:W-:Y:S01]  /*11f0*/  SHF.R.S32.HI R0, RZ, 0x1f, R3 ;  /* 0x0000001fff007819 */ /* 0x000fe20000011403 */
[----:B------:R-:W-:Y:S01]  /*1200*/  UMOV UR41, 0x400 ;  /* 0x0000040000297882 */ /* 0x000fe20000000000 */
[----:B------:R-:W-:Y:S02]  /*1210*/  UISETP.LT.AND UP0, UPT, UR40, 0x1, UPT ;  /* 0x000000012800788c */ /* 0x000fe4000bf01270 */
[----:B------:R-:W-:Y:S01]  /*1220*/  R2UR UR42, R6 ;  /* 0x00000000062a72ca */ /* 0x000fe200000e0000 */
[----:B------:R-:W-:Y:S01]  /*1230*/  ULDC UR5, c[0x0][0x284] ;  /* 0x0000a10000057ab9 */ /* 0x000fe20000000800 */
[CC--:B------:R-:W-:Y:S01]  /*1240*/  LEA.HI R4, R0.reuse, R3.reuse, RZ, 0x2 ;  /* 0x0000000300047211 */ /* 0x0c0fe200078f10ff */
[----:B------:R-:W-:Y:S01]  /*1250*/  USEL UR43, UR40, 0x1, UP0 ;  /* 0x00000001282b7887 */ /* 0x000fe20008000000 */
[----:B------:R-:W-:Y:S01]  /*1260*/  LEA.HI R0, R0, R3, RZ, 0x5 ;  /* 0x0000000300007211 */ /* 0x000fe200078f28ff */
[----:B------:R-:W-:Y:S01]  /*1270*/  USHF.L.U32 UR44, UR40, 0x1, URZ ;  /* 0x00000001282c7899 */ /* 0x000fe2000800063f */
[--C-:B------:R-:W-:Y:S01]  /*1280*/  SHF.R.S32.HI R154, RZ, 0x2, R4.reuse ;  /* 0x00000002ff9a7819 */ /* 0x100fe20000011404 */
[----:B------:R-:W-:Y:S01]  /*1290*/  UIADD3 UR43, -UR43, UR40, URZ ;  /* 0x000000282b2b7290 */ /* 0x000fe2000fffe13f */
[----:B------:R-:W-:-:S02]  /*12a0*/  SHF.R.S32.HI R5, RZ, 0x1f, R4 ;  /* 0x0000001fff057819 */ /* 0x000fc40000011404 */
[----:B------:R-:W-:Y:S02]  /*12b0*/  LOP3.LUT R156, R4, 0xfffffffc, RZ, 0xc0, !PT ;  /* 0xfffffffc049c7812 */ /* 0x000fe400078ec0ff */
[----:B------:R-:W-:Y:S01]  /*12c0*/  LEA.HI R5, R5, R154, RZ, 0x3 ;  /* 0x0000009a05057211 */ /* 0x000fe200078f18ff */
[----:B------:R-:W-:Y:S01]  /*12d0*/  USHF.L.U32 UR42, UR42, 0x3, URZ ;  /* 0x000000032a2a7899 */ /* 0x000fe2000800063f */
[----:B------:R-:W-:Y:S01]  /*12e0*/  ISETP.NE.AND P0, PT, R6, RZ, PT ;  /* 0x000000ff0600720c */ /* 0x000fe20003f05270 */
[----:B------:R-:W-:Y:S01]  /*12f0*/  IMAD.IADD R156, R3, 0x1, -R156 ;  /* 0x00000001039c7824 */ /* 0x000fe200078e0a9c */
[----:B------:R-:W-:Y:S01]  /*1300*/  LOP3.LUT R5, R5, 0xfffffff8, RZ, 0xc0, !PT ;  /* 0xfffffff805057812 */ /* 0x000fe200078ec0ff */
[----:B-1----:R-:W-:Y:S02]  /*1310*/  ULEA UR41, UR4, UR41, 0x18 ;  /* 0x0000002904297291 */ /* 0x002fe4000f8ec03f */
[----:B------:R-:W-:Y:S01]  /*1320*/  IMAD.U32 R158, RZ, RZ, UR42 ;  /* 0x0000002aff9e7e24 */ /* 0x000fe2000f8e00ff */
[----:B------:R-:W-:Y:S01]  /*1330*/  SEL R163, RZ, 0x1, P0 ;  /* 0x00000001ffa37807 */ /* 0x000fe20000000000 */
[----:B------:R-:W-:Y:S01]  /*1340*/  IMAD.IADD R154, R154, 0x1, -R5 ;  /* 0x000000019a9a7824 */ /* 0x000fe200078e0a05 */
[----:B------:R-:W-:Y:S01]  /*1350*/  UIADD3 UR45, UR41, 0x40, URZ ;  /* 0x00000040292d7890 */ /* 0x000fe2000fffe03f */
[----:B------:R-:W-:-:S02]  /*1360*/  SHF.R.S32.HI R5, RZ, 0x5, R0 ;  /* 0x00000005ff057819 */ /* 0x000fc40000011400 */
[C---:B------:R-:W-:Y:S02]  /*1370*/  LOP3.LUT R160, R158.reuse, 0x8, RZ, 0xc0, !PT ;  /* 0x000000089ea07812 */ /* 0x040fe400078ec0ff */
[--C-:B------:R-:W-:Y:S01]  /*1380*/  SHF.R.S32.HI R155, RZ, 0x1f, R154.reuse ;  /* 0x0000001fff9b7819 */ /* 0x100fe2000001149a */
[C-C-:B------:R-:W-:Y:S01]  /*1390*/  IMAD R161, R5.reuse, -0x10, -R154.reuse ;  /* 0xfffffff005a17824 */ /* 0x140fe200078e0a9a */
[----:B------:R-:W-:Y:S01]  /*13a0*/  LOP3.LUT R158, R158, 0x8, RZ, 0xc, !PT ;  /* 0x000000089e9e7812 */ /* 0x000fe200078e0cff */
[----:B------:R-:W-:Y:S01]  /*13b0*/  IMAD.U32 R159, RZ, RZ, UR45 ;  /* 0x0000002dff9f7e24 */ /* 0x000fe2000f8e00ff */
[----:B------:R-:W-:Y:S01]  /*13c0*/  LOP3.LUT R160, R160, 0x18, RZ, 0x3c, !PT ;  /* 0x00000018a0a07812 */ /* 0x000fe200078e3cff */
[----:B------:R-:W-:-:S04]  /*13d0*/  IMAD.WIDE R154, R5, 0x10, R154 ;  /* 0x00000010059a7825 */ /* 0x000fc800078e029a */
[----:B------:R-:W-:Y:S02]  /*13e0*/  VIADD R157, R159, UR42 ;  /* 0x0000002a9f9d7c36 */ /* 0x000fe40008000000 */
[----:B------:R-:W-:-:S07]  /*13f0*/  VIADD R161, R161, UR5 ;  /* 0x00000005a1a17c36 */ /* 0x000fce0008000000 */
.L_x_294:
[----:B------:R-:W-:Y:S01]  /*1400*/  SHF.L.U32 R0, R163, 0x1f, RZ ;  /* 0x0000001fa3007819 */ /* 0x000fe200000006ff */
[----:B------:R-:W-:Y:S02]  /*1410*/  ULDC UR4, c[0x0][0x28c] ;  /* 0x0000a30000047ab9 */ /* 0x000fe40000000800 */
[----:B------:R-:W-:Y:S01]  /*1420*/  ISETP.LT.AND P1, PT, RZ, UR4, PT ;  /* 0x00000004ff007c0c */ /* 0x000fe2000bf21270 */
[----:B-1----:R-:W1:Y:S02]  /*1430*/  SYNCS.PHASECHK.TRANS64.TRYWAIT P0, [R159+UR42], R0 ;  /* 0x000000009f0075a7 */ /* 0x002e64000800016a */
[----:B-1-34-:R-:W-:Y:S10]  /*1440*/  @!P0 BRA `(.L_x_15) ;  /* 0x00000080006c8947 */ /* 0x01aff40003800000 */
.L_x_315:
[----:B------:R-:W-:Y:S05]  /*1450*/  @P1 BRA `(.L_x_16) ;  /* 0x0000000000401947 */ /* 0x000fea0003800000 */
[----:B-1----:R-:W-:Y:S01]  /*1460*/  MOV R0, 0x0 ;  /* 0x0000000000007802 */ /* 0x002fe20000000f00 */
[----:B------:R-:W-:Y:S01]  /*1470*/  ULDC.64 UR4, c[0x4][0x68] ;  /* 0x01001a0000047ab9 */ /* 0x000fe20000000a00 */
[----:B------:R-:W-:Y:S01]  /*1480*/  ULDC.64 UR6, c[0x4][0x8] ;  /* 0x0100020000067ab9 */ /* 0x000fe20000000a00 */
[----:B------:R-:W-:Y:S01]  /*1490*/  IMAD.U32 R4, RZ, RZ, UR4 ;  /* 0x00000004ff047e24 */ /* 0x000fe2000f8e00ff */
[----:B------:R1:W2:Y:S01]  /*14a0*/  LDC.64 R14, c[0x4][R0] ;  /* 0x01000000000e7b82 */ /* 0x0002a20000000a00 */
[----:B------:R-:W-:Y:S01]  /*14b0*/  IMAD.U32 R5, RZ, RZ, UR5 ;  /* 0x00000005ff057e24 */ /* 0x000fe2000f8e00ff */
[----:B------:R-:W-:Y:S01]  /*14c0*/  ULDC.64 UR4, c[0x4][0x70] ;  /* 0x01001c0000047ab9 */ /* 0x000fe20000000a00 */
[----:B------:R-:W-:Y:S02]  /*14d0*/  IMAD.U32 R10, RZ, RZ, UR6 ;  /* 0x00000006ff0a7e24 */ /* 0x000fe4000f8e00ff */
[----:B------:R-:W-:Y:S02]  /*14e0*/  IMAD.U32 R6, RZ, RZ, UR4 ;  /* 0x00000004ff067e24 */ /* 0x000fe4000f8e00ff */
[----:B------:R-:W-:-:S02]  /*14f0*/  IMAD.U32 R7, RZ, RZ, UR5 ;  /* 0x00000005ff077e24 */ /* 0x000fc4000f8e00ff */
[----:B------:R-:W-:Y:S02]  /*1500*/  IMAD.U32 R11, RZ, RZ, UR7 ;  /* 0x00000007ff0b7e24 */ /* 0x000fe4000f8e00ff */
[----:B------:R-:W-:Y:S02]  /*1510*/  IMAD.MOV.U32 R8, RZ, RZ, 0x1e1 ;  /* 0x000001e1ff087424 */ /* 0x000fe400078e00ff */
[----:B0-----:R-:W-:Y:S02]  /*1520*/  IMAD.MOV.U32 R12, RZ, RZ, 0x1 ;  /* 0x00000001ff0c7424 */ /* 0x001fe400078e00ff */
[----:B-1----:R-:W-:-:S07]  /*1530*/  IMAD.MOV.U32 R13, RZ, RZ, RZ ;  /* 0x000000ffff0d7224 */ /* 0x002fce00078e00ff */
[----:B------:R-:W-:-:S07]  /*1540*/  LEPC R20, `(.L_x_16) ;  /* 0x000000001014794e */ /* 0x000fce0000000000 */
[----:B--2--5:R-:W-:Y:S05]  /*1550*/  CALL.ABS.NOINC R14 ;  /* 0x000000000e007343 */ /* 0x024fea0003c00000 */
.L_x_16:
[----:B-1----:R-:W-:-:S04]  /*1560*/  LOP3.LUT R0, R16, 0x1, RZ, 0xfc, !PT ;  /* 0x0000000110007812 */ /* 0x002fc800078efcff */
[----:B------:R-:W-:-:S13]  /*1570*/  ISETP.NE.AND P0, PT, R0, 0x3, PT ;  /* 0x000000030000780c */ /* 0x000fda0003f05270 */
[----:B------:R-:W-:Y:S05]  /*1580*/  @!P0 BRA `(.L_x_17) ;  /* 0x0000000000048947 */ /* 0x000fea0003800000 */
[----:B------:R-:W-:Y:S01]  /*1590*/  BPT.TRAP 0x1 ;  /* 0x000000040000795c */ /* 0x000fe20000300000 */
.L_x_17:
[----:B------:R-:W-:Y:S02]  /*15a0*/  IMAD.U32 R3, RZ, RZ, UR39 ;  /* 0x00000027ff037e24 */ /* 0x000fe4000f8e00ff */
[----:B------:R-:W-:-:S03]  /*15b0*/  IMAD.U32 R0, RZ, RZ, UR38 ;  /* 0x00000026ff007e24 */ /* 0x000fc6000f8e00ff */
[----:B------:R-:W-:Y:S02]  /*15c0*/  LEA R3, R3, UR41, 0x3 ;  /* 0x0000002903037c11 */ /* 0x000fe4000f8e18ff */
[----:B------:R-:W-:-:S04]  /*15d0*/  SHF.L.U32 R0, R0, 0x1f, RZ ;  /* 0x0000001f00007819 */ /* 0x000fc800000006ff */
[----:B------:R1:W2:Y:S01]  /*15e0*/  SYNCS.PHASECHK.TRANS64.TRYWAIT P1, [R3+URZ], R0 ;  /* 0x00000000030075a7 */ /* 0x0002a2000802017f */
[----:B------:R-:W-:Y:S05]  /*15f0*/  @!P0 BRA `(.L_x_18) ;  /* 0x0000000000048947 */ /* 0x000fea0003800000 */
[----:B------:R-:W-:Y:S01]  /*1600*/  BPT.TRAP 0x1 ;  /* 0x000000040000795c */ /* 0x000fe20000300000 */
.L_x_18:
[----:B------:R-:W-:-:S05]  /*1610*/  IMAD.U32 R4, RZ, RZ, UR43 ;  /* 0x0000002bff047e24 */ /* 0x000fca000f8e00ff */
[----:B------:R-:W-:Y:S01]  /*1620*/  ISETP.GE.AND P2, PT, R4, 0x1, PT ;  /* 0x000000010400780c */ /* 0x000fe20003f46270 */
[----:B--2---:R-:W-:-:S12]  /*1630*/  @P1 BRA `(.L_x_19) ;  /* 0x0000000000081947 */ /* 0x004fd80003800000 */
[----:B------:R-:W2:Y:S02]  /*1640*/  SYNCS.PHASECHK.TRANS64.TRYWAIT P1, [R3+URZ], R0 ;  /* 0x00000000030075a7 */ /* 0x000ea4000802017f */
[----:B--2---:R-:W-:Y:S05]  /*1650*/  @!P1 BRA `(.L_x_20) ;  /* 0x0000007c00fc9947 */ /* 0x004fea0003800000 */
.L_x_19:
[----:B------:R-:W-:Y:S05]  /*1660*/  WARPSYNC.ALL ;  /* 0x0000000000007948 */ /* 0x000fea0003800000 */
[----:B------:R-:W-:Y:S01]  /*1670*/  UIADD3 UR4, UR41, 0x100, URZ ;  /* 0x0000010029047890 */ /* 0x000fe2000fffe03f */
[----:B------:R-:W-:Y:S01]  /*1680*/  WARPGROUP.ARRIVE ;  /* 0x00000000000079c5 */ /* 0x000fe20000000000 */
[----:B------:R-:W-:Y:S02]  /*1690*/  UIADD3 UR5, UR41, 0x1900, URZ ;  /* 0x0000190029057890 */ /* 0x000fe4000fffe03f */
[----:B------:R-:W-:Y:S02]  /*16a0*/  USHF.R.U32.HI UR4, URZ, 0x4, UR4 ;  /* 0x000000043f047899 */ /* 0x000fe40008011604 */
[----:B------:R-:W-:-:S02]  /*16b0*/  USHF.R.U32.HI UR5, URZ, 0x4, UR5 ;  /* 0x000000043f057899 */ /* 0x000fc40008011605 */
[----:B------:R-:W-:Y:S02]  /*16c0*/  ULOP3.LUT UR4, UR4, 0x3fff, URZ, 0xc0, !UPT ;  /* 0x00003fff04047892 */ /* 0x000fe4000f8ec03f */
[----:B------:R-:W-:Y:S02]  /*16d0*/  ULOP3.LUT UR5, UR5, 0x3fff, URZ, 0xc0, !UPT ;  /* 0x00003fff05057892 */ /* 0x000fe4000f8ec03f */
[----:B------:R-:W-:Y:S02]  /*16e0*/  ULOP3.LUT UR11, UR4, 0x10000, URZ, 0xfc, !UPT ;  /* 0x00010000040b7892 */ /* 0x000fe4000f8efc3f */
[----:B------:R-:W-:Y:S02]  /*16f0*/  ULOP3.LUT UR10, UR5, 0x10000, URZ, 0xfc, !UPT ;  /* 0x00010000050a7892 */ /* 0x000fe4000f8efc3f */
[----:B------:R-:W-:Y:S02]  /*1700*/  ULEA UR4, UR39, UR11, 0x7 ;  /* 0x0000000b27047291 */ /* 0x000fe4000f8e383f */
[----:B------:R-:W-:Y:S01]  /*1710*/  ULEA UR6, UR39, UR10, 0x9 ;  /* 0x0000000a27067291 */ /* 0x000fe2000f8e483f */
[----:B------:R-:W-:Y:S01]  /*1720*/  UMOV UR5, 0xc0000010 ;  /* 0xc000001000057882 */ /* 0x000fe20000000000 */
[----:B------:R-:W-:-:S07]  /*1730*/  UMOV UR7, 0xc0000010 ;  /* 0xc000001000077882 */ /* 0x000fce0000000000 */
[----:B------:R-:W-:Y:S03]  /*1740*/  IGMMA.64x256x32.S8.S8 R24, gdesc[UR4], RZ, !UPT, gsb0 ;  /* 0x06600000041879f1 */ /* 0x000fe6000c0410ff */
[----:B------:R-:W-:Y:S02]  /*1750*/  WARPGROUP.DEPBAR.LE gsb0, 0x0 ;  /* 0x00008000000079c5 */ /* 0x000fe40000010000 */
[----:B------:R-:W-:Y:S05]  /*1760*/  @!P2 BRA `(.L_x_21) ;  /* 0x0000000000b4a947 */ /* 0x000fea0003800000 */
[----:B------:R-:W-:Y:S01]  /*1770*/  UIADD3 UR4, UR39, 0x1, URZ ;  /* 0x0000000127047890 */ /* 0x000fe2000fffe03f */
[----:B-12---:R-:W-:Y:S01]  /*1780*/  IMAD.U32 R0, RZ, RZ, UR43 ;  /* 0x0000002bff007e24 */ /* 0x006fe2000f8e00ff */
[----:B------:R-:W-:Y:S02]  /*1790*/  UMOV UR9, UR39 ;  /* 0x0000002700097c82 */ /* 0x000fe40008000000 */
[----:B------:R-:W-:-:S04]  /*17a0*/  UISETP.NE.AND UP0, UPT, UR4, 0x3, UPT ;  /* 0x000000030400788c */ /* 0x000fc8000bf05270 */
[----:B------:R-:W-:Y:S02]  /*17b0*/  USEL UR5, URZ, 0x1, UP0 ;  /* 0x000000013f057887 */ /* 0x000fe40008000000 */
[----:B------:R-:W-:Y:S02]  /*17c0*/  USEL UR8, UR4, URZ, UP0 ;  /* 0x0000003f04087287 */ /* 0x000fe40008000000 */
[----:B------:R-:W-:-:S06]  /*17d0*/  ULOP3.LUT UR5, UR38, UR5, URZ, 0x3c, !UPT ;  /* 0x0000000526057292 */ /* 0x000fcc000f8e3c3f */
[----:B------:R-:W-:-:S07]  /*17e0*/  IMAD.U32 R5, RZ, RZ, UR5 ;  /* 0x00000005ff057e24 */ /* 0x000fce000f8e00ff */
.L_x_28:
[----:B-12---:R-:W-:Y:S05]  /*17f0*/  @!P0 BRA `(.L_x_22) ;  /* 0x0000000000048947 */ /* 0x006fea0003800000 */
[----:B------:R-:W-:Y:S01]  /*1800*/  BPT.TRAP 0x1 ;  /* 0x000000040000795c */ /* 0x000fe20000300000 */
.L_x_22:
[----:B------:R-:W-:Y:S01]  /*1810*/  ULEA UR4, UR8, UR41, 0x3 ;  /* 0x0000002908047291 */ /* 0x000fe2000f8e183f */
[----:B------:R-:W-:-:S08]  /*1820*/  SHF.L.U32 R3, R5, 0x1f, RZ ;  /* 0x0000001f05037819 */ /* 0x000fd000000006ff */
[----:B------:R1:W2:Y:S01]  /*1830*/  SYNCS.PHASECHK.TRANS64.TRYWAIT P1, [UR4], R3 ;  /* 0x00000003ff0075a7 */ /* 0x0002a20008020144 */
[----:B------:R-:W-:Y:S05]  /*1840*/  @!P0 BRA `(.L_x_23) ;  /* 0x0000000000048947 */ /* 0x000fea0003800000 */
[----:B------:R-:W-:Y:S01]  /*1850*/  BPT.TRAP 0x1 ;  /* 0x000000040000795c */ /* 0x000fe20000300000 */
.L_x_23:
[----:B--2---:R-:W-:Y:S05]  /*1860*/  @P1 BRA `(.L_x_24) ;  /* 0x0000000000081947 */ /* 0x004fea0003800000 */
[----:B------:R-:W2:Y:S02]  /*1870*/  SYNCS.PHASECHK.TRANS64.TRYWAIT P1, [UR4], R3 ;  /* 0x00000003ff0075a7 */ /* 0x000ea40008020144 */
[----:B--2---:R-:W-:Y:S05]  /*1880*/  @!P1 BRA `(.L_x_25) ;  /* 0x0000007c00849947 */ /* 0x004fea0003800000 */
.L_x_24:
[----:B------:R-:W-:Y:S01]  /*1890*/  ULEA UR4, UR8, UR11, 0x7 ;  /* 0x0000000b08047291 */ /* 0x000fe2000f8e383f */
[----:B------:R-:W-:Y:S01]  /*18a0*/  WARPGROUP.ARRIVE ;  /* 0x00000000000079c5 */ /* 0x000fe20000000000 */
[----:B------:R-:W-:Y:S01]  /*18b0*/  ULEA UR6, UR8, UR10, 0x9 ;  /* 0x0000000a08067291 */ /* 0x000fe2000f8e483f */
[----:B------:R-:W-:Y:S01]  /*18c0*/  UMOV UR5, 0xc0000010 ;  /* 0xc000001000057882 */ /* 0x000fe20000000000 */
[----:B------:R-:W-:-:S07]  /*18d0*/  UMOV UR7, 0xc0000010 ;  /* 0xc000001000077882 */ /* 0x000fce0000000000 */
[----:B------:R-:W-:Y:S03]  /*18e0*/  IGMMA.64x256x32.S8.S8 R24, gdesc[UR4], R24, gsb0 ;  /* 0x06600000041879f1 */ /* 0x000fe60008041018 */
[----:B------:R-:W-:Y:S02]  /*18f0*/  WARPGROUP.DEPBAR.LE gsb0, 0x0 ;  /* 0x00008000000079c5 */ /* 0x000fe40000010000 */
[----:B------:R-:W-:Y:S05]  /*1900*/  @!P0 BRA `(.L_x_26) ;  /* 0x0000000000048947 */ /* 0x000fea0003800000 */
[----:B------:R-:W-:Y:S01]  /*1910*/  BPT.TRAP 0x1 ;  /* 0x000000040000795c */ /* 0x000fe20000300000 */
.L_x_26:
[----:B------:R-:W-:Y:S01]  /*1920*/  ULEA UR4, UR9, UR41, 0x3 ;  /* 0x0000002909047291 */ /* 0x000fe2000f8e183f */
[----:B------:R-:W-:-:S03]  /*1930*/  ISETP.GT.U32.AND P1, PT, R16, 0x1, PT ;  /* 0x000000011000780c */ /* 0x000fc60003f24070 */
[----:B------:R-:W-:-:S04]  /*1940*/  UIADD3 UR4, UR4, 0x18, URZ ;  /* 0x0000001804047890 */ /* 0x000fc8000fffe03f */
[----:B------:R-:W-:-:S09]  /*1950*/  UPRMT UR4, URZ, 0x654, UR4 ;  /* 0x000006543f047896 */ /* 0x000fd20008000004 */
[----:B------:R-:W-:Y:S01]  /*1960*/  SYNCS.ARRIVE.TRANS64.RED.A1T0 RZ, [UR4], RZ ;  /* 0x000000ffffff79a7 */ /* 0x000fe20008100404 */
[----:B------:R-:W-:Y:S05]  /*1970*/  @P1 BRA `(.L_x_27) ;  /* 0x0000000000041947 */ /* 0x000fea0003800000 */
[----:B------:R-:W-:Y:S01]  /*1980*/  BPT.TRAP 0x1 ;  /* 0x000000040000795c */ /* 0x000fe20000300000 */
.L_x_27:
[----:B------:R-:W-:Y:S01]  /*1990*/  UIADD3 UR8, UR8, 0x1, URZ ;  /* 0x0000000108087890 */ /* 0x000fe2000fffe03f */
[C---:B------:R-:W-:Y:S01]  /*19a0*/  ISETP.GT.AND P1, PT, R0.reuse, 0x1, PT ;  /* 0x000000010000780c */ /* 0x040fe20003f24270 */
[----:B------:R-:W-:Y:S01]  /*19b0*/  UIADD3 UR9, UR9, 0x1, URZ ;  /* 0x0000000109097890 */ /* 0x000fe2000fffe03f */
[----:B------:R-:W-:Y:S01]  /*19c0*/  VIADD R0, R0, 0xffffffff ;  /* 0xffffffff00007836 */ /* 0x000fe20000000000 */
[----:B------:R-:W-:Y:S02]  /*19d0*/  UISETP.NE.AND UP0, UPT, UR8, 0x3, UPT ;  /* 0x000000030800788c */ /* 0x000fe4000bf05270 */
[----:B------:R-:W-:Y:S02]  /*19e0*/  UISETP.NE.AND UP1, UPT, UR9, 0x3, UPT ;  /* 0x000000030900788c */ /* 0x000fe4000bf25270 */
[----:B------:R-:W-:Y:S02]  /*19f0*/  USEL UR4, URZ, 0x1, UP0 ;  /* 0x000000013f047887 */ /* 0x000fe40008000000 */
[----:B------:R-:W-:-:S02]  /*1a00*/  USEL UR8, UR8, URZ, UP0 ;  /* 0x0000003f08087287 */ /* 0x000fc40008000000 */
[----:B------:R-:W-:Y:S02]  /*1a10*/  USEL UR9, UR9, URZ, UP1 ;  /* 0x0000003f09097287 */ /* 0x000fe40008800000 */
[----:B------:R-:W-:Y:S01]  /*1a20*/  LOP3.LUT R5, R5, UR4, RZ, 0x3c, !PT ;  /* 0x0000000405057c12 */ /* 0x000fe2000f8e3cff */
[----:B------:R-:W-:Y:S09]  /*1a30*/  @P1 BRA `(.L_x_28) ;  /* 0xfffffffc006c1947 */ /* 0x000ff2000383ffff */
.L_x_21:
[----:B-12---:R-:W1:Y:S01]  /*1a40*/  LDC R0, c[0x0][0x28c] ;  /* 0x0000a300ff007b82 */ /* 0x006e620000000800 */
[----:B------:R2:W-:Y:S01]  /*1a50*/  SYNCS.ARRIVE.TRANS64.A1T0 RZ, [R158+UR45], RZ ;  /* 0x000000ff9eff79a7 */ /* 0x0005e2000810002d */
[----:B-1----:R-:W-:-:S13]  /*1a60*/  ISETP.GE.AND P1, PT, R0, 0x1, PT ;  /* 0x000000010000780c */ /* 0x002fda0003f26270 */
[----:B--2---:R-:W-:Y:S05]  /*1a70*/  @!P1 BRA `(.L_x_29) ;  /* 0x0000000000349947 */ /* 0x004fea0003800000 */
[----:B------:R-:W-:Y:S05]  /*1a80*/  @!P0 BRA `(.L_x_30) ;  /* 0x0000000000048947 */ /* 0x000fea0003800000 */
[----:B------:R-:W-:Y:S01]  /*1a90*/  BPT.TRAP 0x1 ;  /* 0x000000040000795c */ /* 0x000fe20000300000 */
.L_x_30:
[----:B------:R-:W-:Y:S01]  /*1aa0*/  UIADD3 UR6, UR43, UR39, URZ ;  /* 0x000000272b067290 */ /* 0x000fe2000fffe03f */
[----:B------:R-:W-:-:S03]  /*1ab0*/  ISETP.GT.U32.AND P0, PT, R16, 0x1, PT ;  /* 0x000000011000780c */ /* 0x000fc60003f04070 */
[----:B------:R-:W-:-:S04]  /*1ac0*/  UIMAD.WIDE.U32 UR4, UR6, -0x55555555, URZ ;  /* 0xaaaaaaab060478a5 */ /* 0x000fc8000f8e003f */
[----:B------:R-:W-:-:S04]  /*1ad0*/  USHF.R.U32.HI UR4, URZ, 0x1, UR5 ;  /* 0x000000013f047899 */ /* 0x000fc80008011605 */
[----:B------:R-:W-:-:S04]  /*1ae0*/  UIMAD UR6, UR4, -0x3, UR6 ;  /* 0xfffffffd040678a4 */ /* 0x000fc8000f8e0206 */
[----:B------:R-:W-:-:S04]  /*1af0*/  ULEA UR6, UR6, UR41, 0x3 ;  /* 0x0000002906067291 */ /* 0x000fc8000f8e183f */
[----:B------:R-:W-:-:S04]  /*1b00*/  UIADD3 UR6, UR6, 0x18, URZ ;  /* 0x0000001806067890 */ /* 0x000fc8000fffe03f */
[----:B------:R-:W-:-:S09]  /*1b10*/  UPRMT UR6, URZ, 0x654, UR6 ;  /* 0x000006543f067896 */ /* 0x000fd20008000006 */
[----:B------:R-:W-:Y:S01]  /*1b20*/  SYNCS.ARRIVE.TRANS64.RED.A1T0 RZ, [UR6], RZ ;  /* 0x000000ffffff79a7 */ /* 0x000fe20008100406 */
[----:B------:R-:W-:Y:S05]  /*1b30*/  @P0 BRA `(.L_x_29) ;  /* 0x0000000000040947 */ /* 0x000fea0003800000 */
[----:B------:R-:W-:Y:S01]  /*1b40*/  BPT.TRAP 0x1 ;  /* 0x000000040000795c */ /* 0x000fe20000300000 */
.L_x_29:
[----:B------:R-:W-:Y:S01]  /*1b50*/  SHF.L.U32 R0, R163, 0x1f, RZ ;  /* 0x0000001fa3007819 */ /* 0x000fe200000006ff */
[----:B------:R-:W-:Y:S01]  /*1b60*/  UIADD3 UR39, UR44, UR39, URZ ;  /* 0x000000272c277290 */ /* 0x000fe2000fffe03f */
[----:B------:R-:W1:Y:S01]  /*1b70*/  LDC R7, c[0x0][0x288] ;  /* 0x0000a200ff077b82 */ /* 0x000e620000000800 */
[----:B------:R-:W-:Y:S01]  /*1b80*/  UISETP.GE.U32.AND UP1, UPT, UR44, 0x3, UPT ;  /* 0x000000032c00788c */ /* 0x000fe2000bf26070 */
[----:B------:R-:W-:Y:S01]  /*1b90*/  IMAD.SHL.U32 R8, R156, 0x2, RZ ;  /* 0x000000029c087824 */ /* 0x000fe200078e00ff */
[----:B------:R-:W-:Y:S02]  /*1ba0*/  UISETP.GT.U32.AND UP0, UPT, UR39, 0x2, UPT ;  /* 0x000000022700788c */ /* 0x000fe4000bf04070 */
[----:B------:R-:W-:Y:S02]  /*1bb0*/  UIMAD.WIDE.U32 UR4, UR39, -0x55555555, URZ ;  /* 0xaaaaaaab270478a5 */ /* 0x000fe4000f8e003f */
[----:B------:R-:W-:Y:S01]  /*1bc0*/  UISETP.LT.U32.AND UP0, UPT, UR44, 0x3, UP0 ;  /* 0x000000032c00788c */ /* 0x000fe20008701070 */
[----:B------:R-:W2:Y:S01]  /*1bd0*/  SYNCS.PHASECHK.TRANS64.TRYWAIT P0, [R159+UR42+0x10], R0 ;  /* 0x000010009f0075a7 */ /* 0x000ea2000800016a */
[----:B------:R-:W-:Y:S01]  /*1be0*/  USHF.R.U32.HI UR4, URZ, 0x1, UR5 ;  /* 0x000000013f047899 */ /* 0x000fe20008011605 */
[----:B------:R-:W-:Y:S01]  /*1bf0*/  SHF.R.S32.HI R9, RZ, 0x1f, R8 ;  /* 0x0000001fff097819 */ /* 0x000fe20000011408 */
[----:B------:R-:W-:-:S02]  /*1c00*/  USEL UR6, URZ, 0x1, !UP0 ;  /* 0x000000013f067887 */ /* 0x000fc4000c000000 */
[----:B------:R-:W-:Y:S02]  /*1c10*/  UIMAD UR39, UR4, -0x3, UR39 ;  /* 0xfffffffd042778a4 */ /* 0x000fe4000f8e0227 */
[----:B------:R-:W-:-:S04]  /*1c20*/  ULOP3.LUT UR38, UR38, UR6, URZ, 0x3c, !UPT ;  /* 0x0000000626267292 */ /* 0x000fc8000f8e3c3f */
[----:B------:R-:W-:Y:S01]  /*1c30*/  @UP1 ULOP3.LUT UR38, UR38, 0x1, UR4, 0x78, !UPT ;  /* 0x0000000126261892 */ /* 0x000fe2000f8e7804 */
[----:B-12---:R-:W-:Y:S11]  /*1c40*/  @!P0 BRA `(.L_x_31) ;  /* 0x0000007800ac8947 */ /* 0x006ff60003800000 */
.L_x_316:
[----:B-1----:R-:W-:Y:S01]  /*1c50*/  IMAD.SHL.U32 R0, R19, 0x40, RZ ;  /* 0x0000004013007824 */ /* 0x002fe200078e00ff */
[----:B------:R-:W-:Y:S01]  /*1c60*/  ULDC UR6, c[0x0][0x284] ;  /* 0x0000a10000067ab9 */ /* 0x000fe20000000800 */
[----:B------:R-:W-:Y:S01]  /*1c70*/  IMAD.SHL.U32 R22, R22, 0x100, RZ ;  /* 0x0000010016167824 */ /* 0x000fe200078e00ff */
[----:B------:R-:W-:Y:S01]  /*1c80*/  SHF.R.S32.HI R15, RZ, 0x1f, R2 ;  /* 0x0000001fff0f7819 */ /* 0x000fe20000011402 */
[----:B------:R-:W-:Y:S01]  /*1c90*/  ULDC.64 UR4, c[0x0][0x5d0] ;  /* 0x0001740000047ab9 */ /* 0x000fe20000000a00 */
[----:B------:R-:W-:Y:S01]  /*1ca0*/  ISETP.GE.AND P0, PT, R0, UR6, PT ;  /* 0x0000000600007c0c */ /* 0x000fe2000bf06270 */
[----:B------:R-:W-:Y:S01]  /*1cb0*/  IMAD.WIDE.U32 R4, R2, UR4, R8 ;  /* 0x0000000402047c25 */ /* 0x000fe2000f8e0008 */
[----:B------:R-:W-:Y:S02]  /*1cc0*/  SHF.R.S32.HI R14, RZ, 0x1f, R22 ;  /* 0x0000001fff0e7819 */ /* 0x000fe40000011416 */
[C---:B------:R-:W-:Y:S01]  /*1cd0*/  ISETP.GE.OR P0, PT, R22.reuse, R7, P0 ;  /* 0x000000071600720c */ /* 0x040fe20000706670 */
[----:B------:R-:W-:Y:S01]  /*1ce0*/  IMAD R3, R15, UR4, RZ ;  /* 0x000000040f037c24 */ /* 0x000fe2000f8e02ff */
[----:B------:R-:W-:-:S03]  /*1cf0*/  IADD3 R4, P1, R22, R4, RZ ;  /* 0x0000000416047210 */ /* 0x000fc60007f3e0ff */
[----:B------:R-:W-:-:S05]  /*1d00*/  IMAD R3, R2, UR5, R3 ;  /* 0x0000000502037c24 */ /* 0x000fca000f8e0203 */
[----:B------:R-:W-:-:S03]  /*1d10*/  IADD3.X R5, R14, R5, R3, P1, !PT ;  /* 0x000000050e057210 */ /* 0x000fc60000ffe403 */
[----:B------:R-:W-:Y:S05]  /*1d20*/  @P0 BRA `(.L_x_32) ;  /* 0x0000006000b00947 */ /* 0x000fea0003800000 */
[----:B0-----:R-:W0:Y:S01]  /*1d30*/  LDC.64 R12, c[0x0][0x5c8] ;  /* 0x00017200ff0c7b82 */ /* 0x001e220000000a00 */
[----:B------:R-:W-:Y:S01]  /*1d40*/  IMAD.WIDE R10, R19, 0x40, R154 ;  /* 0x00000040130a7825 */ /* 0x000fe200078e029a */
[----:B------:R-:W-:Y:S01]  /*1d50*/  ULDC.64 UR4, c[0x0][0x5c0] ;  /* 0x0001700000047ab9 */ /* 0x000fe20000000a00 */
[----:B------:R-:W-:Y:S02]  /*1d60*/  BSSY B0, `(.L_x_32) ;  /* 0x0000628000007945 */ /* 0x000fe40003800000 */
[----:B------:R-:W-:Y:S02]  /*1d70*/  IMAD.IADD R19, R161, 0x1, -R0 ;  /* 0x00000001a1137824 */ /* 0x000fe400078e0a00 */
[-C--:B0-----:R-:W-:Y:S02]  /*1d80*/  IMAD R3, R11, R12.reuse, RZ ;  /* 0x0000000c0b037224 */ /* 0x081fe400078e02ff */
[----:B------:R-:W-:-:S04]  /*1d90*/  IMAD.WIDE.U32 R4, R10, R12, R4 ;  /* 0x0000000c0a047225 */ /* 0x000fc800078e0004 */
[----:B------:R-:W-:Y:S01]  /*1da0*/  IMAD R3, R10, R13, R3 ;  /* 0x0000000d0a037224 */ /* 0x000fe200078e0203 */
[----:B------:R-:W-:-:S03]  /*1db0*/  IADD3 R4, P0, R4, UR4, RZ ;  /* 0x0000000404047c10 */ /* 0x000fc6000ff1e0ff */
[----:B------:R-:W-:Y:S01]  /*1dc0*/  IMAD.IADD R3, R5, 0x1, R3 ;  /* 0x0000000105037824 */ /* 0x000fe200078e0203 */
[----:B------:R-:W-:-:S04]  /*1dd0*/  LEA R6, P1, R12, R4, 0x3 ;  /* 0x000000040c067211 */ /* 0x000fc800078218ff */
[----:B------:R-:W-:Y:S01]  /*1de0*/  IADD3.X R5, R3, UR5, RZ, P0, !PT ;  /* 0x0000000503057c10 */ /* 0x000fe200087fe4ff */
[----:B------:R-:W-:Y:S01]  /*1df0*/  IMAD R3, R156, -0x2, R7 ;  /* 0xfffffffe9c037824 */ /* 0x000fe200078e0207 */
[----:B-----5:R-:W-:Y:S02]  /*1e00*/  ISETP.NE.AND P0, PT, R152, RZ, PT ;  /* 0x000000ff9800720c */ /* 0x020fe40003f05270 */
[----:B------:R-:W-:Y:S01]  /*1e10*/  LEA.HI.X R7, R12, R5, R13, 0x3, P1 ;  /* 0x000000050c077211 */ /* 0x000fe200008f1c0d */
[----:B------:R-:W-:-:S10]  /*1e20*/  IMAD.IADD R0, R3, 0x1, -R22 ;  /* 0x0000000103007824 */ /* 0x000fd400078e0a16 */
[----:B------:R-:W-:Y:S05]  /*1e30*/  @!P0 BRA `(.L_x_33) ;  /* 0x0000004800608947 */ /* 0x000fea0003800000 */
[----:B------:R-:W0:Y:S01]  /*1e40*/  LDC.64 R20, c[0x0][0x5b0] ;  /* 0x00016c00ff147b82 */ /* 0x000e220000000a00 */
[----:B------:R-:W-:Y:S01]  /*1e50*/  ULDC.64 UR4, c[0x0][0x5b8] ;  /* 0x00016e0000047ab9 */ /* 0x000fe20000000a00 */
[----:B------:R-:W-:Y:S01]  /*1e60*/  ISETP.GE.AND P1, PT, R19, 0x1, PT ;  /* 0x000000011300780c */ /* 0x000fe20003f26270 */
[----:B------:R-:W-:Y:S01]  /*1e70*/  IMAD.WIDE.U32 R8, R2, UR4, R8 ;  /* 0x0000000402087c25 */ /* 0x000fe2000f8e0008 */
[----:B------:R-:W-:Y:S02]  /*1e80*/  BSSY B1, `(.L_x_34) ;  /* 0x000000e000017945 */ /* 0x000fe40003800000 */
[----:B------:R-:W-:Y:S01]  /*1e90*/  ISETP.LT.OR P5, PT, R0, 0x1, !P1 ;  /* 0x000000010000780c */ /* 0x000fe20004fa1670 */
[----:B------:R-:W-:Y:S01]  /*1ea0*/  IMAD R3, R15, UR4, RZ ;  /* 0x000000040f037c24 */ /* 0x000fe2000f8e02ff */
[----:B------:R-:W1:Y:S01]  /*1eb0*/  LDC.64 R164, c[0x0][0x5a8] ;  /* 0x00016a00ffa47b82 */ /* 0x000e620000000a00 */
[----:B------:R-:W-:Y:S02]  /*1ec0*/  IADD3 R12, P0, R22, R8, RZ ;  /* 0x00000008160c7210 */ /* 0x000fe40007f1e0ff */
[----:B------:R-:W-:-:S05]  /*1ed0*/  IMAD R3, R2, UR5, R3 ;  /* 0x0000000502037c24 */ /* 0x000fca000f8e0203 */
[----:B------:R-:W-:Y:S01]  /*1ee0*/  IADD3.X R13, R14, R9, R3, P0, !PT ;  /* 0x000000090e0d7210 */ /* 0x000fe200007fe403 */
[-C--:B0-----:R-:W-:Y:S02]  /*1ef0*/  IMAD R8, R11, R20.reuse, RZ ;  /* 0x000000140b087224 */ /* 0x081fe400078e02ff */
[----:B------:R-:W-:-:S04]  /*1f00*/  IMAD.WIDE.U32 R2, R10, R20, R12 ;  /* 0x000000140a027225 */ /* 0x000fc800078e000c */
[----:B------:R-:W-:Y:S01]  /*1f10*/  IMAD R15, R10, R21, R8 ;  /* 0x000000150a0f7224 */ /* 0x000fe200078e0208 */
[----:B-1----:R-:W-:-:S04]  /*1f20*/  IADD3 R2, P0, R2, R164, RZ ;  /* 0x000000a402027210 */ /* 0x002fc80007f1e0ff */
[----:B------:R-:W-:Y:S01]  /*1f30*/  IADD3.X R3, R165, R3, R15, P0, !PT ;  /* 0x00000003a5037210 */ /* 0x000fe200007fe40f */
[----:B------:R-:W-:Y:S08]  /*1f40*/  @P5 BRA `(.L_x_35) ;  /* 0x0000000000045947 */ /* 0x000ff00003800000 */
[----:B------:R0:W5:Y:S02]  /*1f50*/  LDG.E.U8 R162, desc[UR36][R2.64] ;  /* 0x0000002402a27981 */ /* 0x000164000c1e1100 */
.L_x_35:
[----:B------:R-:W-:Y:S05]  /*1f60*/  BSYNC B1 ;  /* 0x0000000000017941 */ /* 0x000fea0003800000 */
.L_x_34:
[----:B-----5:R-:W-:Y:S01]  /*1f70*/  LOP3.LUT R11, R162, 0xffff, RZ, 0xc0, !PT ;  /* 0x0000ffffa20b7812 */ /* 0x020fe200078ec0ff */
[C---:B------:R-:W-:Y:S01]  /*1f80*/  IMAD.SHL.U32 R8, R20.reuse, 0x8, RZ ;  /* 0x0000000814087824 */ /* 0x040fe200078e00ff */
[----:B------:R-:W-:Y:S01]  /*1f90*/  SHF.L.U64.HI R9, R20, 0x3, R21 ;  /* 0x0000000314097819 */ /* 0x000fe20000010215 */
[----:B------:R-:W-:Y:S01]  /*1fa0*/  BSSY B1, `(.L_x_36) ;  /* 0x000000e000017945 */ /* 0x000fe20003800000 */
[----:B------:R-:W-:Y:S02]  /*1fb0*/  PRMT R11, R11, 0x8880, RZ ;  /* 0x000088800b0b7816 */ /* 0x000fe400000000ff */
[----:B------:R-:W-:Y:S01]  /*1fc0*/  ISETP.LT.OR P2, PT, R0, 0x2, !P1 ;  /* 0x000000020000780c */ /* 0x000fe20004f41670 */
[----:B------:R-:W-:Y:S01]  /*1fd0*/  IMAD.WIDE.U32 R8, R10, R20, R8 ;  /* 0x000000140a087225 */ /* 0x000fe200078e0008 */
[----:B------:R-:W-:-:S03]  /*1fe0*/  ISETP.GE.AND P0, PT, R19, 0x9, PT ;  /* 0x000000091300780c */ /* 0x000fc60003f06270 */
[----:B------:R-:W-:Y:S01]  /*1ff0*/  IMAD R10, R11, R152, RZ ;  /* 0x000000980b0a7224 */ /* 0x000fe200078e02ff */
[----:B------:R-:W-:Y:S01]  /*2000*/  IADD3 R8, P3, P4, R12, R164, R8 ;  /* 0x000000a40c087210 */ /* 0x000fe20007c7e008 */
[----:B------:R-:W-:Y:S02]  /*2010*/  IMAD.IADD R14, R15, 0x1, R9 ;  /* 0x000000010f0e7824 */ /* 0x000fe400078e0209 */
[----:B------:R-:W-:-:S05]  /*2020*/  @!P5 IMAD R11, R24, R153, R10 ;  /* 0x00000099180bd224 */ /* 0x000fca00078e020a */
[----:B------:R1:W-:Y:S01]  /*2030*/  @!P5 STG.E.U8 desc[UR36][R4.64], R11 ;  /* 0x0000000b0400d986 */ /* 0x0003e2000c101124 */
[----:B------:R-:W-:Y:S05]  /*2040*/  @P2 BRA `(.L_x_37) ;  /* 0x00000000000c2947 */ /* 0x000fea0003800000 */
[----:B------:R-:W1:Y:S02]  /*2050*/  LDG.E.U8 R162, desc[UR36][R2.64+0x1] ;  /* 0x0000012402a27981 */ /* 0x000e64000c1e1100 */
[----:B-1----:R-:W-:-:S05]  /*2060*/  PRMT R11, R162, 0x8880, RZ ;  /* 0x00008880a20b7816 */ /* 0x002fca00000000ff */
[----:B------:R-:W-:-:S07]  /*2070*/  IMAD R10, R11, R152, RZ ;  /* 0x000000980b0a7224 */ /* 0x000fce00078e02ff */
.L_x_37:
[----:B------:R-:W-:Y:S05]  /*2080*/  BSYNC B1 ;  /* 0x0000000000017941 */ /* 0x000fea0003800000 */
.L_x_36:
[C---:B------:R-:W-:Y:S01]  /*2090*/  ISETP.LT.OR P5, PT, R0.reuse, 0x1, !P0 ;  /* 0x000000010000780c */ /* 0x040fe200047a1670 */
[----:B------:R-:W-:Y:S01]  /*20a0*/  @!P2 IMAD R25, R25, R153, R10 ;  /* 0x000000991919a224 */ /* 0x000fe200078e020a */
[----:B------:R-:W-:Y:S01]  /*20b0*/  BSSY B1, `(.L_x_38) ;  /* 0x000000a000017945 */ /* 0x000fe20003800000 */
[----:B------:R-:W-:Y:S02]  /*20c0*/  IADD3.X R9, R13, R165, R14, P3, P4 ;  /* 0x000000a50d097210 */ /* 0x000fe40001fe840e */
[C---:B------:R-:W-:Y:S01]  /*20d0*/  ISETP.LT.OR P3, PT, R0.reuse, 0x2, !P0 ;  /* 0x000000020000780c */ /* 0x040fe20004761670 */
[----:B------:R2:W-:Y:S01]  /*20e0*/  @!P2 STG.E.U8 desc[UR36][R4.64+0x1], R25 ;  /* 0x000001190400a986 */ /* 0x0005e2000c101124 */
[C---:B------:R-:W-:Y:S02]  /*20f0*/  ISETP.LT.OR P4, PT, R0.reuse, 0x9, !P1 ;  /* 0x000000090000780c */ /* 0x040fe40004f81670 */
[----:B------:R-:W-:-:S04]  /*2100*/  ISETP.LT.OR P2, PT, R0, 0xa, !P1 ;  /* 0x0000000a0000780c */ /* 0x000fc80004f41670 */
[----:B------:R-:W-:Y:S09]  /*2110*/  @P5 BRA `(.L_x_39) ;  /* 0x00000000000c5947 */ /* 0x000ff20003800000 */
[----:B------:R-:W1:Y:S02]  /*2120*/  LDG.E.U8 R162, desc[UR36][R8.64] ;  /* 0x0000002408a27981 */ /* 0x000e64000c1e1100 */
[----:B-1----:R-:W-:-:S05]  /*2130*/  PRMT R11, R162, 0x8880, RZ ;  /* 0x00008880a20b7816 */ /* 0x002fca00000000ff */
[----:B------:R-:W-:-:S07]  /*2140*/  IMAD R10, R11, R152, RZ ;  /* 0x000000980b0a7224 */ /* 0x000fce00078e02ff */
.L_x_39:
[----:B------:R-:W-:Y:S05]  /*2150*/  BSYNC B1 ;  /* 0x0000000000017941 */ /* 0x000fea0003800000 */
.L_x_38:
[----:B-1----:R-:W-:Y:S01]  /*2160*/  @!P5 IMAD R11, R26, R153, R10 ;  /* 0x000000991a0bd224 */ /* 0x002fe200078e020a */
[----:B------:R-:W-:Y:S04]  /*2170*/  BSSY B1, `(.L_x_40) ;  /* 0x0000006000017945 */ /* 0x000fe80003800000 */
[----:B------:R1:W-:Y:S01]  /*2180*/  @!P5 STG.E.U8 desc[UR36][R6.64], R11 ;  /* 0x0000000b0600d986 */ /* 0x0003e2000c101124 */
[----:B------:R-:W-:Y:S05]  /*2190*/  @P3 BRA `(.L_x_41) ;  /* 0x00000000000c3947 */ /* 0x000fea0003800000 */
[----:B------:R-:W1:Y:S02]  /*21a0*/  LDG.E.U8 R162, desc[UR36][R8.64+0x1] ;  /* 0x0000012408a27981 */ /* 0x000e64000c1e1100 */
[----:B-1----:R-:W-:-:S05]  /*21b0*/  PRMT R11, R162, 0x8880, RZ ;  /* 0x00008880a20b7816 */ /* 0x002fca00000000ff */
[----:B------:R-:W-:-:S07]  /*21c0*/  IMAD R10, R11, R152, RZ ;  /* 0x000000980b0a7224 */ /* 0x000fce00078e02ff */
.L_x_41:
[----:B------:R-:W-:Y:S05]  /*21d0*/  BSYNC B1 ;  /* 0x0000000000017941 */ /* 0x000fea0003800000 */
.L_x_40:
[----:B------:R-:W-:Y:S01]  /*21e0*/  @!P3 IMAD R27, R27, R153, R10 ;  /* 0x000000991b1bb224 */ /* 0x000fe200078e020a */
[----:B------:R-:W-:Y:S04]  /*21f0*/  BSSY B1, `(.L_x_42) ;  /* 0x0000006000017945 */ /* 0x000fe80003800000 */
[----:B------:R3:W-:Y:S01]  /*2200*/  @!P3 STG.E.U8 desc[UR36][R6.64+0x1], R27 ;  /* 0x0000011b0600b986 */ /* 0x0007e2000c101124 */
[----:B------:R-:W-:Y:S05]  /*2210*/  @P4 BRA `(.L_x_43) ;  /* 0x00000000000c4947 */ /* 0x000fea0003800000 */
[----:B------:R-:W1:Y:S02]  /*2220*/  LDG.E.U8 R162, desc[UR36][R2.64+0x8] ;  /* 0x0000082402a27981 */ /* 0x000e64000c1e1100 */
[----:B-1----:R-:W-:-:S05]  /*2230*/  PRMT R11, R162, 0x8880, RZ ;  /* 0x00008880a20b7816 */ /* 0x002fca00000000ff */
[----:B------:R-:W-:-:S07]  /*2240*/  IMAD R10, R11, R152, RZ ;  /* 0x000000980b0a7224 */ /* 0x000fce00078e02ff */
.L_x_43:
[----:B------:R-:W-:Y:S05]  /*2250*/  BSYNC B1 ;  /* 0x0000000000017941 */ /* 0x000fea0003800000 */
.L_x_42:
[----:B-1----:R-:W-:Y:S01]  /*2260*/  @!P4 IMAD R11, R28, R153, R10 ;  /* 0x000000991c0bc224 */ /* 0x002fe200078e020a */
[----:B------:R-:W-:Y:S04]  /*2270*/  BSSY B1, `(.L_x_44) ;  /* 0x0000006000017945 */ /* 0x000fe80003800000 */
[----:B------:R1:W-:Y:S01]  /*2280*/  @!P4 STG.E.U8 desc[UR36][R4.64+0x8], R11 ;  /* 0x0000080b0400c986 */ /* 0x0003e2000c101124 */
[----:B------:R-:W-:Y:S05]  /*2290*/  @P2 BRA `(.L_x_45) ;  /* 0x00000000000c2947 */ /* 0x000fea0003800000 */
[----:B------:R-:W1:Y:S02]  /*22a0*/  LDG.E.U8 R162, desc[UR36][R2.64+0x9] ;  /* 0x0000092402a27981 */ /* 0x000e64000c1e1100 */
[----:B-1----:R-:W-:-:S05]  /*22b0*/  PRMT R11, R162, 0x8880, RZ ;  /* 0x00008880a20b7816 */ /* 0x002fca00000000ff */
[----:B------:R-:W-:-:S07]  /*22c0*/  IMAD R10, R11, R152, RZ ;  /* 0x000000980b0a7224 */ /* 0x000fce00078e02ff */
.L_x_45:
[----:B------:R-:W-:Y:S05]  /*22d0*/  BSYNC B1 ;  /* 0x0000000000017941 */ /* 0x000fea0003800000 */
.L_x_44:
[C---:B------:R-:W-:Y:S01]  /*22e0*/  ISETP.LT.OR P4, PT, R0.reuse, 0x9, !P0 ;  /* 0x000000090000780c */ /* 0x040fe20004781670 */
[----:B------:R-:W-:Y:S01]  /*22f0*/  @!P2 IMAD R29, R29, R153, R10 ;  /* 0x000000991d1da224 */ /* 0x000fe200078e020a */
[----:B------:R-:W-:Y:S01]  /*2300*/  BSSY B1, `(.L_x_46) ;  /* 0x0000009000017945 */ /* 0x000fe20003800000 */
[C---:B------:R-:W-:Y:S02]  /*2310*/  ISETP.LT.OR P3, PT, R0.reuse, 0xa, !P0 ;  /* 0x0000000a0000780c */ /* 0x040fe40004761670 */
[C---:B------:R-:W-:Y:S01]  /*2320*/  ISETP.LT.OR P5, PT, R0.reuse, 0x11, !P1 ;  /* 0x000000110000780c */ /* 0x040fe20004fa1670 */
[----:B------:R4:W-:Y:S01]  /*2330*/  @!P2 STG.E.U8 desc[UR36][R4.64+0x9], R29 ;  /* 0x0000091d0400a986 */ /* 0x0009e2000c101124 */
[----:B------:R-:W-:-:S06]  /*2340*/  ISETP.LT.OR P2, PT, R0, 0x12, !P1 ;  /* 0x000000120000780c */ /* 0x000fcc0004f41670 */
[----:B------:R-:W-:Y:S07]  /*2350*/  @P4 BRA `(.L_x_47) ;  /* 0x00000000000c4947 */ /* 0x000fee0003800000 */
[----:B------:R-:W1:Y:S02]  /*2360*/  LDG.E.U8 R162, desc[UR36][R8.64+0x8] ;  /* 0x0000082408a27981 */ /* 0x000e64000c1e1100 */
[----:B-1----:R-:W-:-:S05]  /*2370*/  PRMT R11, R162, 0x8880, RZ ;  /* 0x00008880a20b7816 */ /* 0x002fca00000000ff */
[----:B------:R-:W-:-:S07]  /*2380*/  IMAD R10, R11, R152, RZ ;  /* 0x000000980b0a7224 */ /* 0x000fce00078e02ff */
.L_x_47:
[----:B------:R-:W-:Y:S05]  /*2390*/  BSYNC B1 ;  /* 0x0000000000017941 */ /* 0x000fea0003800000 */
.L_x_46:
[----:B-1----:R-:W-:Y:S01]  /*23a0*/  @!P4 IMAD R11, R30, R153, R10 ;  /* 0x000000991e0bc224 */ /* 0x002fe200078e020a */
[----:B------:R-:W-:Y:S04]  /*23b0*/  BSSY B1, `(.L_x_48) ;  /* 0x0000006000017945 */ /* 0x000fe80003800000 */
[----:B------:R1:W-:Y:S01]  /*23c0*/  @!P4 STG.E.U8 desc[UR36][R6.64+0x8], R11 ;  /* 0x0000080b0600c986 */ /* 0x0003e2000c101124 */
[----:B------:R-:W-:Y:S05]  /*23d0*/  @P3 BRA `(.L_x_49) ;  /* 0x00000000000c3947 */ /* 0x000fea0003800000 */
[----:B------:R-:W1:Y:S02]  /*23e0*/  LDG.E.U8 R162, desc[UR36][R8.64+0x9] ;  /* 0x0000092408a27981 */ /* 0x000e64000c1e1100 */
[----:B-1----:R-:W-:-:S05]  /*23f0*/  PRMT R11, R162, 0x8880, RZ ;  /* 0x00008880a20b7816 */ /* 0x002fca00000000ff */
[----:B------:R-:W-:-:S07]  /*2400*/  IMAD R10, R11, R152, RZ ;  /* 0x000000980b0a7224 */ /* 0x000fce00078e02ff */
.L_x_49:
[----:B------:R-:W-:Y:S05]  /*2410*/  BSYNC B1 ;  /* 0x0000000000017941 */ /* 0x000fea0003800000 */
.L_x_48:
[----:B------:R-:W-:Y:S01]  /*2420*/  @!P3 IMAD R31, R31, R153, R10 ;  /* 0x000000991f1fb224 */ /* 0x000fe200078e020a */
[----:B------:R-:W-:Y:S04]  /*2430*/  BSSY B1, `(.L_x_50) ;  /* 0x0000006000017945 */ /* 0x000fe80003800000 */
[----:B------:R0:W-:Y:S01]  /*2440*/  @!P3 STG.E.U8 desc[UR36][R6.64+0x9], R31 ;  /* 0x0000091f0600b986 */ /* 0x0001e2000c101124 */
[----:B------:R-:W-:Y:S05]  /*2450*/  @P5 BRA `(.L_x_51) ;  /* 0x00000000000c5947 */ /* 0x000fea0003800000 */
[----:B------:R-:W1:Y:S02]  /*2460*/  LDG.E.U8 R162, desc[UR36][R2.64+0x10] ;  /* 0x0000102402a27981 */ /* 0x000e64000c1e1100 */
[----:B-1----:R-:W-:-:S05]  /*2470*/  PRMT R11, R162, 0x8880, RZ ;  /* 0x00008880a20b7816 */ /* 0x002fca00000000ff */
[----:B------:R-:W-:-:S07]  /*2480*/  IMAD R10, R11, R152, RZ ;  /* 0x000000980b0a7224 */ /* 0x000fce00078e02ff */
.L_x_51:
[----:B------:R-:W-:Y:S05]  /*2490*/  BSYNC B1 ;  /* 0x0000000000017941 */ /* 0x000fea0003800000 */
.L_x_50:
[----:B-1----:R-:W-:Y:S01]  /*24a0*/  @!P5 IMAD R11, R32, R153, R10 ;  /* 0x00000099200bd224 */ /* 0x002fe200078e020a */
[----:B------:R-:W-:Y:S04]  /*24b0*/  BSSY B1, `(.L_x_52) ;  /* 0x0000006000017945 */ /* 0x000fe80003800000 */
[----:B------:R1:W-:Y:S01]  /*24c0*/  @!P5 STG.E.U8 desc[UR36][R4.64+0x10], R11 ;  /* 0x0000100b0400d986 */ /* 0x0003e2000c101124 */
[----:B------:R-:W-:Y:S05]  /*24d0*/  @P2 BRA `(.L_x_53) ;  /* 0x00000000000c2947 */ /* 0x000fea0003800000 */
[----:B------:R-:W1:Y:S02]  /*24e0*/  LDG.E.U8 R162, desc[UR36][R2.64+0x11] ;  /* 0x0000112402a27981 */ /* 0x000e64000c1e1100 */
[----:B-1----:R-:W-:-:S05]  /*24f0*/  PRMT R11, R162, 0x8880, RZ ;  /* 0x00008880a20b7816 */ /* 0x002fca00000000ff */
[----:B------:R-:W-:-:S07]  /*2500*/  IMAD R10, R11, R152, RZ ;  /* 0x000000980b0a7224 */ /* 0x000fce00078e02ff */
.L_x_53:
[----:B------:R-:W-:Y:S05]  /*2510*/  BSYNC B1 ;  /* 0x0000000000017941 */ /* 0x000fea0003800000 */
.L_x_52:
        /* <DEDUP_REMOVED lines=11> */
.L_x_55:
[----:B------:R-:W-:Y:S05]  /*25d0*/  BSYNC B1 ;  /* 0x0000000000017941 */ /* 0x000fea0003800000 */
.L_x_54:
[----:B-1----:R-:W-:Y:S01]  /*25e0*/  @!P4 IMAD R11, R34, R153, R10 ;  /* 0x00000099220bc224 */ /* 0x002fe200078e020a */
[----:B------:R-:W-:Y:S04]  /*25f0*/  BSSY B1, `(.L_x_56) ;  /* 0x0000006000017945 */ /* 0x000fe80003800000 */
[----:B------:R1:W-:Y:S01]  /*2600*/  @!P4 STG.E.U8 desc[UR36][R6.64+0x10], R11 ;  /* 0x0000100b0600c986 */ /* 0x0003e2000c101124 */
[----:B------:R-:W-:Y:S05]  /*2610*/  @P3 BRA `(.L_x_57) ;  /* 0x00000000000c3947 */ /* 0x000fea0003800000 */
[----:B------:R-:W1:Y:S02]  /*2620*/  LDG.E.U8 R162, desc[UR36][R8.64+0x11] ;  /* 0x0000112408a27981 */ /* 0x000e64000c1e1100 */
[----:B-1----:R-:W-:-:S05]  /*2630*/  PRMT R11, R162, 0x8880, RZ ;  /* 0x00008880a20b7816 */ /* 0x002fca00000000ff */
[----:B------:R-:W-:-:S07]  /*2640*/  IMAD R10, R11, R152, RZ ;  /* 0x000000980b0a7224 */ /* 0x000fce00078e02ff */
.L_x_57:
[----:B------:R-:W-:Y:S05]  /*2650*/  BSYNC B1 ;  /* 0x0000000000017941 */ /* 0x000fea0003800000 */
.L_x_56:
[----:B------:R-:W-:Y:S01]  /*2660*/  @!P3 IMAD R35, R35, R153, R10 ;  /* 0x000000992323b224 */ /* 0x000fe200078e020a */
[----:B------:R-:W-:Y:S04]  /*2670*/  BSSY B1, `(.L_x_58) ;  /* 0x0000006000017945 */ /* 0x000fe80003800000 */
[----:B------:R0:W-:Y:S01]  /*2680*/  @!P3 STG.E.U8 desc[UR36][R6.64+0x11], R35 ;  /* 0x000011230600b986 */ /* 0x0001e2000c101124 */
[----:B------:R-:W-:Y:S05]  /*2690*/  @P5 BRA `(.L_x_59) ;  /* 0x00000000000c5947 */ /* 0x000fea0003800000 */
[----:B------:R-:W1:Y:S02]  /*26a0*/  LDG.E.U8 R162, desc[UR36][R2.64+0x18] ;  /* 0x0000182402a27981 */ /* 0x000e64000c1e1100 */
[----:B-1----:R-:W-:-:S05]  /*26b0*/  PRMT R11, R162, 0x8880, RZ ;  /* 0x00008880a20b7816 */ /* 0x002fca00000000ff */
[----:B------:R-:W-:-:S07]  /*26c0*/  IMAD R10, R11, R152, RZ ;  /* 0x000000980b0a7224 */ /* 0x000fce00078e02ff */
.L_x_59:
[----:B------:R-:W-:Y:S05]  /*26d0*/  BSYNC B1 ;  /* 0x0000000000017941 */ /* 0x000fea0003800000 */
.L_x_58:
[----:B-1----:R-:W-:Y:S01]  /*26e0*/  @!P5 IMAD R11, R36, R153, R10 ;  /* 0x00000099240bd224 */ /* 0x002fe200078e020a */
[----:B------:R-:W-:Y:S04]  /*26f0*/  BSSY B1, `(.L_x_60) ;  /* 0x0000006000017945 */ /* 0x000fe80003800000 */
[----:B------:R1:W-:Y:S01]  /*2700*/  @!P5 STG.E.U8 desc[UR36][R4.64+0x18], R11 ;  /* 0x0000180b0400d986 */ /* 0x0003e2000c101124 */
[----:B------:R-:W-:Y:S05]  /*2710*/  @P2 BRA `(.L_x_61) ;  /* 0x00000000000c2947 */ /* 0x000fea0003800000 */
[----:B------:R-:W1:Y:S02]  /*2720*/  LDG.E.U8 R162, desc[UR36][R2.64+0x19] ;  /* 0x0000192402a27981 */ /* 0x000e64000c1e1100 */
[----:B-1----:R-:W-:-:S05]  /*2730*/  PRMT R11, R162, 0x8880, RZ ;  /* 0x00008880a20b7816 */ /* 0x002fca00000000ff */
[----:B------:R-:W-:-:S07]  /*2740*/  IMAD R10, R11, R152, RZ ;  /* 0x000000980b0a7224 */ /* 0x000fce00078e02ff */
.L_x_61:
[----:B------:R-:W-:Y:S05]  /*2750*/  BSYNC B1 ;  /* 0x0000000000017941 */ /* 0x000fea0003800000 */
.L_x_60:
        /* <DEDUP_REMOVED lines=11> */
.L_x_63:
[----:B------:R-:W-:Y:S05]  /*2810*/  BSYNC B1 ;  /* 0x0000000000017941 */ /* 0x000fea0003800000 */
.L_x_62:
[----:B-1----:R-:W-:Y:S01]  /*2820*/  @!P4 IMAD R11, R38, R153, R10 ;  /* 0x00000099260bc224 */ /* 0x002fe200078e020a */
[----:B------:R-:W-:Y:S04]  /*2830*/  BSSY B1, `(.L_x_64) ;  /* 0x0000006000017945 */ /* 0x000fe80003800000 */
[----:B------:R1:W-:Y:S01]  /*2840*/  @!P4 STG.E.U8 desc[UR36][R6.64+0x18], R11 ;  /* 0x0000180b0600c986 */ /* 0x0003e2000c101124 */
[----:B------:R-:W-:Y:S05]  /*2850*/  @P3 BRA `(.L_x_65) ;  /* 0x00000000000c3947 */ /* 0x000fea0003800000 */
[----:B------:R-:W1:Y:S02]  /*2860*/  LDG.E.U8 R162, desc[UR36][R8.64+0x19] ;  /* 0x0000192408a27981 */ /* 0x000e64000c1e1100 */
[----:B-1----:R-:W-:-:S05]  /*2870*/  PRMT R11, R162, 0x8880, RZ ;  /* 0x00008880a20b7816 */ /* 0x002fca00000000ff */
[----:B------:R-:W-:-:S07]  /*2880*/  IMAD R10, R11, R152, RZ ;  /* 0x000000980b0a7224 */ /* 0x000fce00078e02ff */
.L_x_65:
[----:B------:R-:W-:Y:S05]  /*2890*/  BSYNC B1 ;  /* 0x0000000000017941 */ /* 0x000fea0003800000 */
.L_x_64:
[----:B------:R-:W-:Y:S01]  /*28a0*/  @!P3 IMAD R39, R39, R153, R10 ;  /* 0x000000992727b224 */ /* 0x000fe200078e020a */
[----:B------:R-:W-:Y:S04]  /*28b0*/  BSSY B1, `(.L_x_66) ;  /* 0x0000006000017945 */ /* 0x000fe80003800000 */
[----:B------:R0:W-:Y:S01]  /*28c0*/  @!P3 STG.E.U8 desc[UR36][R6.64+0x19], R39 ;  /* 0x000019270600b986 */ /* 0x0001e2000c101124 */
[----:B------:R-:W-:Y:S05]  /*28d0*/  @P5 BRA `(.L_x_67) ;  /* 0x00000000000c5947 */ /* 0x000fea0003800000 */
[----:B------:R-:W1:Y:S02]  /*28e0*/  LDG.E.U8 R162, desc[UR36][R2.64+0x20] ;  /* 0x0000202402a27981 */ /* 0x000e64000c1e1100 */
[----:B-1----:R-:W-:-:S05]  /*28f0*/  PRMT R11, R162, 0x8880, RZ ;  /* 0x00008880a20b7816 */ /* 0x002fca00000000ff */
[----:B------:R-:W-:-:S07]  /*2900*/  IMAD R10, R11, R152, RZ ;  /* 0x000000980b0a7224 */ /* 0x000fce00078e02ff */
.L_x_67:
[----:B------:R-:W-:Y:S05]  /*2910*/  BSYNC B1 ;  /* 0x0000000000017941 */ /* 0x000fea0003800000 */
.L_x_66:
[----:B-1----:R-:W-:Y:S01]  /*2920*/  @!P5 IMAD R11, R40, R153, R10 ;  /* 0x00000099280bd224 */ /* 0x002fe200078e020a */
[----:B------:R-:W-:Y:S04]  /*2930*/  BSSY B1, `(.L_x_68) ;  /* 0x0000006000017945 */ /* 0x000fe80003800000 */
[----:B------:R1:W-:Y:S01]  /*2940*/  @!P5 STG.E.U8 desc[UR36][R4.64+0x20], R11 ;  /* 0x0000200b0400d986 */ /* 0x0003e2000c101124 */
[----:B------:R-:W-:Y:S05]  /*2950*/  @P2 BRA `(.L_x_69) ;  /* 0x00000000000c2947 */ /* 0x000fea0003800000 */
[----:B------:R-:W1:Y:S02]  /*2960*/  LDG.E.U8 R162, desc[UR36][R2.64+0x21] ;  /* 0x0000212402a27981 */ /* 0x000e64000c1e1100 */
[----:B-1----:R-:W-:-:S05]  /*2970*/  PRMT R11, R162, 0x8880, RZ ;  /* 0x00008880a20b7816 */ /* 0x002fca00000000ff */
[----:B------:R-:W-:-:S07]  /*2980*/  IMAD R10, R11, R152, RZ ;  /* 0x000000980b0a7224 */ /* 0x000fce00078e02ff */
.L_x_69:
[----:B------:R-:W-:Y:S05]  /*2990*/  BSYNC B1 ;  /* 0x0000000000017941 */ /* 0x000fea0003800000 */
.L_x_68:
        /* <DEDUP_REMOVED lines=11> */
.L_x_71:
[----:B------:R-:W-:Y:S05]  /*2a50*/  BSYNC B1 ;  /* 0x0000000000017941 */ /* 0x000fea0003800000 */
.L_x_70:
[----:B-1----:R-:W-:Y:S01]  /*2a60*/  @!P4 IMAD R11, R42, R153, R10 ;  /* 0x000000992a0bc224 */ /* 0x002fe200078e020a */
[----:B------:R-:W-:Y:S04]  /*2a70*/  BSSY B1, `(.L_x_72) ;  /* 0x0000006000017945 */ /* 0x000fe80003800000 */
[----:B------:R1:W-:Y:S01]  /*2a80*/  @!P4 STG.E.U8 desc[UR36][R6.64+0x20], R11 ;  /* 0x0000200b0600c986 */ /* 0x0003e2000c101124 */
[----:B------:R-:W-:Y:S05]  /*2a90*/  @P3 BRA `(.L_x_73) ;  /* 0x00000000000c3947 */ /* 0x000fea0003800000 */
[----:B------:R-:W1:Y:S02]  /*2aa0*/  LDG.E.U8 R162, desc[UR36][R8.64+0x21] ;  /* 0x0000212408a27981 */ /* 0x000e64000c1e1100 */
[----:B-1----:R-:W-:-:S05]  /*2ab0*/  PRMT R11, R162, 0x8880, RZ ;  /* 0x00008880a20b7816 */ /* 0x002fca00000000ff */
[----:B------:R-:W-:-:S07]  /*2ac0*/  IMAD R10, R11, R152, RZ ;  /* 0x000000980b0a7224 */ /* 0x000fce00078e02ff */
.L_x_73:
[----:B------:R-:W-:Y:S05]  /*2ad0*/  BSYNC B1 ;  /* 0x0000000000017941 */ /* 0x000fea0003800000 */
.L_x_72:
[----:B------:R-:W-:Y:S01]  /*2ae0*/  @!P3 IMAD R43, R43, R153, R10 ;  /* 0x000000992b2bb224 */ /* 0x000fe200078e020a */
[----:B------:R-:W-:Y:S04]  /*2af0*/  BSSY B1, `(.L_x_74) ;  /* 0x0000006000017945 */ /* 0x000fe80003800000 */
[----:B------:R0:W-:Y:S01]  /*2b00*/  @!P3 STG.E.U8 desc[UR36][R6.64+0x21], R43 ;  /* 0x0000212b0600b986 */ /* 0x0001e2000c101124 */
[----:B------:R-:W-:Y:S05]  /*2b10*/  @P5 BRA `(.L_x_75) ;  /* 0x00000000000c5947 */ /* 0x000fea0003800000 */
[----:B------:R-:W1:Y:S02]  /*2b20*/  LDG.E.U8 R162, desc[UR36][R2.64+0x28] ;  /* 0x0000282402a27981 */ /* 0x000e64000c1e1100 */
[----:B-1----:R-:W-:-:S05]  /*2b30*/  PRMT R11, R162, 0x8880, RZ ;  /* 0x00008880a20b7816 */ /* 0x002fca00000000ff */
[----:B------:R-:W-:-:S07]  /*2b40*/  IMAD R10, R11, R152, RZ ;  /* 0x000000980b0a7224 */ /* 0x000fce00078e02ff */
.L_x_75:
[----:B------:R-:W-:Y:S05]  /*2b50*/  BSYNC B1 ;  /* 0x0000000000017941 */ /* 0x000fea0003800000 */
.L_x_74:
[----:B-1----:R-:W-:Y:S01]  /*2b60*/  @!P5 IMAD R11, R44, R153, R10 ;  /* 0x000000992c0bd224 */ /* 0x002fe200078e020a */
[----:B------:R-:W-:Y:S04]  /*2b70*/  BSSY B1, `(.L_x_76) ;  /* 0x0000006000017945 */ /* 0x000fe80003800000 */
[----:B------:R1:W-:Y:S01]  /*2b80*/  @!P5 STG.E.U8 desc[UR36][R4.64+0x28], R11 ;  /* 0x0000280b0400d986 */ /* 0x0003e2000c101124 */
[----:B------:R-:W-:Y:S05]  /*2b90*/  @P2 BRA `(.L_x_77) ;  /* 0x00000000000c2947 */ /* 0x000fea0003800000 */
[----:B------:R-:W1:Y:S02]  /*2ba0*/  LDG.E.U8 R162, desc[UR36][R2.64+0x29] ;  /* 0x0000292402a27981 */ /* 0x000e64000c1e1100 */
[----:B-1----:R-:W-:-:S05]  /*2bb0*/  PRMT R11, R162, 0x8880, RZ ;  /* 0x00008880a20b7816 */ /* 0x002fca00000000ff */
[----:B------:R-:W-:-:S07]  /*2bc0*/  IMAD R10, R11, R152, RZ ;  /* 0x000000980b0a7224 */ /* 0x000fce00078e02ff */
.L_x_77:
[----:B------:R-:W-:Y:S05]  /*2bd0*/  BSYNC B1 ;  /* 0x0000000000017941 */ /* 0x000fea0003800000 */
.L_x_76:
        /* <DEDUP_REMOVED lines=11> */
.L_x_79:
[----:B------:R-:W-:Y:S05]  /*2c90*/  BSYNC B1 ;  /* 0x0000000000017941 */ /* 0x000fea0003800000 */
.L_x_78:
[----:B-1----:R-:W-:Y:S01]  /*2ca0*/  @!P4 IMAD R11, R46, R153, R10 ;  /* 0x000000992e0bc224 */ /* 0x002fe200078e020a */
[----:B------:R-:W-:Y:S04]  /*2cb0*/  BSSY B1, `(.L_x_80) ;  /* 0x0000006000017945 */ /* 0x000fe80003800000 */
[----:B------:R1:W-:Y:S01]  /*2cc0*/  @!P4 STG.E.U8 desc[UR36][R6.64+0x28], R11 ;  /* 0x0000280b0600c986 */ /* 0x0003e2000c101124 */
[----:B------:R-:W-:Y:S05]  /*2cd0*/  @P3 BRA `(.L_x_81) ;  /* 0x00000000000c3947 */ /* 0x000fea0003800000 */
[----:B------:R-:W1:Y:S02]  /*2ce0*/  LDG.E.U8 R162, desc[UR36][R8.64+0x29] ;  /* 0x0000292408a27981 */ /* 0x000e64000c1e1100 */
[----:B-1----:R-:W-:-:S05]  /*2cf0*/  PRMT R11, R162, 0x8880, RZ ;  /* 0x00008880a20b7816 */ /* 0x002fca00000000ff */
[----:B------:R-:W-:-:S07]  /*2d00*/  IMAD R10, R11, R152, RZ ;  /* 0x000000980b0a7224 */ /* 0x000fce00078e02ff */
.L_x_81:
[----:B------:R-:W-:Y:S05]  /*2d10*/  BSYNC B1 ;  /* 0x0000000000017941 */ /* 0x000fea0003800000 */
.L_x_80:
[----:B------:R-:W-:Y:S01]  /*2d20*/  @!P3 IMAD R47, R47, R153, R10 ;  /* 0x000000992f2fb224 */ /* 0x000fe200078e020a */
[----:B------:R-:W-:Y:S04]  /*2d30*/  BSSY B1, `(.L_x_82) ;  /* 0x0000006000017945 */ /* 0x000fe80003800000 */
[----:B------:R0:W-:Y:S01]  /*2d40*/  @!P3 STG.E.U8 desc[UR36][R6.64+0x29], R47 ;  /* 0x0000292f0600b986 */ /* 0x0001e2000c101124 */
[----:B------:R-:W-:Y:S05]  /*2d50*/  @P5 BRA `(.L_x_83) ;  /* 0x00000000000c5947 */ /* 0x000fea0003800000 */
[----:B------:R-:W1:Y:S02]  /*2d60*/  LDG.E.U8 R162, desc[UR36][R2.64+0x30] ;  /* 0x0000302402a27981 */ /* 0x000e64000c1e1100 */
[----:B-1----:R-:W-:-:S05]  /*2d70*/  PRMT R11, R162, 0x8880, RZ ;  /* 0x00008880a20b7816 */ /* 0x002fca00000000ff */
[----:B------:R-:W-:-:S07]  /*2d80*/  IMAD R10, R11, R152, RZ ;  /* 0x000000980b0a7224 */ /* 0x000fce00078e02ff */
.L_x_83:
[----:B------:R-:W-:Y:S05]  /*2d90*/  BSYNC B1 ;  /* 0x0000000000017941 */ /* 0x000fea0003800000 */
.L_x_82:
[----:B-1----:R-:W-:Y:S01]  /*2da0*/  @!P5 IMAD R11, R48, R153, R10 ;  /* 0x00000099300bd224 */ /* 0x002fe200078e020a */
[----:B------:R-:W-:Y:S04]  /*2db0*/  BSSY B1, `(.L_x_84) ;  /* 0x0000006000017945 */ /* 0x000fe80003800000 */
[----:B------:R1:W-:Y:S01]  /*2dc0*/  @!P5 STG.E.U8 desc[UR36][R4.64+0x30], R11 ;  /* 0x0000300b0400d986 */ /* 0x0003e2000c101124 */
[----:B------:R-:W-:Y:S05]  /*2dd0*/  @P2 BRA `(.L_x_85) ;  /* 0x00000000000c2947 */ /* 0x000fea0003800000 */
[----:B------:R-:W1:Y:S02]  /*2de0*/  LDG.E.U8 R162, desc[UR36][R2.64+0x31] ;  /* 0x0000312402a27981 */ /* 0x000e64000c1e1100 */
[----:B-1----:R-:W-:-:S05]  /*2df0*/  PRMT R11, R162, 0x8880, RZ ;  /* 0x00008880a20b7816 */ /* 0x002fca00000000ff */
[----:B------:R-:W-:-:S07]  /*2e00*/  IMAD R10, R11, R152, RZ ;  /* 0x000000980b0a7224 */ /* 0x000fce00078e02ff */
.L_x_85:
[----:B------:R-:W-:Y:S05]  /*2e10*/  BSYNC B1 ;  /* 0x0000000000017941 */ /* 0x000fea0003800000 */
.L_x_84:
        /* <DEDUP_REMOVED lines=11> */
.L_x_87:
[----:B------:R-:W-:Y:S05]  /*2ed0*/  BSYNC B1 ;  /* 0x0000000000017941 */ /* 0x000fea0003800000 */
.L_x_86:
[----:B-1----:R-:W-:Y:S01]  /*2ee0*/  @!P4 IMAD R11, R50, R153, R10 ;  /* 0x00000099320bc224 */ /* 0x002fe200078e020a */
[----:B------:R-:W-:Y:S04]  /*2ef0*/  BSSY B1, `(.L_x_88) ;  /* 0x0000006000017945 */ /* 0x000fe80003800000 */
[----:B------:R1:W-:Y:S01]  /*2f00*/  @!P4 STG.E.U8 desc[UR36][R6.64+0x30], R11 ;  /* 0x0000300b0600c986 */ /* 0x0003e2000c101124 */
[----:B------:R-:W-:Y:S05]  /*2f10*/  @P3 BRA `(.L_x_89) ;  /* 0x00000000000c3947 */ /* 0x000fea0003800000 */
[----:B------:R-:W1:Y:S02]  /*2f20*/  LDG.E.U8 R162, desc[UR36][R8.64+0x31] ;  /* 0x0000312408a27981 */ /* 0x000e64000c1e1100 */
[----:B-1----:R-:W-:-:S05]  /*2f30*/  PRMT R11, R162, 0x8880, RZ ;  /* 0x00008880a20b7816 */ /* 0x002fca00000000ff */
[----:B------:R-:W-:-:S07]  /*2f40*/  IMAD R10, R11, R152, RZ ;  /* 0x000000980b0a7224 */ /* 0x000fce00078e02ff */
.L_x_89:
[----:B------:R-:W-:Y:S05]  /*2f50*/  BSYNC B1 ;  /* 0x0000000000017941 */ /* 0x000fea0003800000 */
.L_x_88:
[----:B------:R-:W-:Y:S01]  /*2f60*/  @!P3 IMAD R51, R51, R153, R10 ;  /* 0x000000993333b224 */ /* 0x000fe200078e020a */
[----:B------:R-:W-:Y:S04]  /*2f70*/  BSSY B1, `(.L_x_90) ;  /* 0x0000006000017945 */ /* 0x000fe80003800000 */
[----:B------:R0:W-:Y:S01]  /*2f80*/  @!P3 STG.E.U8 desc[UR36][R6.64+0x31], R51 ;  /* 0x000031330600b986 */ /* 0x0001e2000c101124 */
[----:B------:R-:W-:Y:S05]  /*2f90*/  @P5 BRA `(.L_x_91) ;  /* 0x00000000000c5947 */ /* 0x000fea0003800000 */
[----:B------:R-:W1:Y:S02]  /*2fa0*/  LDG.E.U8 R162, desc[UR36][R2.64+0x38] ;  /* 0x0000382402a27981 */ /* 0x000e64000c1e1100 */
[----:B-1----:R-:W-:-:S05]  /*2fb0*/  PRMT R11, R162, 0x8880, RZ ;  /* 0x00008880a20b7816 */ /* 0x002fca00000000ff */
[----:B------:R-:W-:-:S07]  /*2fc0*/  IMAD R10, R11, R152, RZ ;  /* 0x000000980b0a7224 */ /* 0x000fce00078e02ff */
.L_x_91:
[----:B------:R-:W-:Y:S05]  /*2fd0*/  BSYNC B1 ;  /* 0x0000000000017941 */ /* 0x000fea0003800000 */
.L_x_90:
[----:B-1----:R-:W-:Y:S01]  /*2fe0*/  @!P5 IMAD R11, R52, R153, R10 ;  /* 0x00000099340bd224 */ /* 0x002fe200078e020a */
[----:B------:R-:W-:Y:S04]  /*2ff0*/  BSSY B1, `(.L_x_92) ;  /* 0x0000006000017945 */ /* 0x000fe80003800000 */
[----:B------:R1:W-:Y:S01]  /*3000*/  @!P5 STG.E.U8 desc[UR36][R4.64+0x38], R11 ;  /* 0x0000380b0400d986 */ /* 0x0003e2000c101124 */
[----:B------:R-:W-:Y:S05]  /*3010*/  @P2 BRA `(.L_x_93) ;  /* 0x00000000000c2947 */ /* 0x000fea0003800000 */
[----:B------:R-:W1:Y:S02]  /*3020*/  LDG.E.U8 R162, desc[UR36][R2.64+0x39] ;  /* 0x0000392402a27981 */ /* 0x000e64000c1e1100 */
[----:B-1----:R-:W-:-:S05]  /*3030*/  PRMT R11, R162, 0x8880, RZ ;  /* 0x00008880a20b7816 */ /* 0x002fca00000000ff */
[----:B------:R-:W-:-:S07]  /*3040*/  IMAD R10, R11, R152, RZ ;  /* 0x000000980b0a7224 */ /* 0x000fce00078e02ff */
.L_x_93:
[----:B------:R-:W-:Y:S05]  /*3050*/  BSYNC B1 ;  /* 0x0000000000017941 */ /* 0x000fea0003800000 */
.L_x_92:
        /* <DEDUP_REMOVED lines=11> */
.L_x_95:
[----:B------:R-:W-:Y:S05]  /*3110*/  BSYNC B1 ;  /* 0x0000000000017941 */ /* 0x000fea0003800000 */
.L_x_94:
[----:B-1----:R-:W-:Y:S01]  /*3120*/  @!P4 IMAD R11, R54, R153, R10 ;  /* 0x00000099360bc224 */ /* 0x002fe200078e020a */
[----:B------:R-:W-:Y:S04]  /*3130*/  BSSY B1, `(.L_x_96) ;  /* 0x0000006000017945 */ /* 0x000fe80003800000 */
[----:B------:R1:W-:Y:S01]  /*3140*/  @!P4 STG.E.U8 desc[UR36][R6.64+0x38], R11 ;  /* 0x0000380b0600c986 */ /* 0x0003e2000c101124 */
[----:B------:R-:W-:Y:S05]  /*3150*/  @P3 BRA `(.L_x_97) ;  /* 0x00000000000c3947 */ /* 0x000fea0003800000 */
[----:B------:R-:W1:Y:S02]  /*3160*/  LDG.E.U8 R162, desc[UR36][R8.64+0x39] ;  /* 0x0000392408a27981 */ /* 0x000e64000c1e1100 */
[----:B-1----:R-:W-:-:S05]  /*3170*/  PRMT R11, R162, 0x8880, RZ ;  /* 0x00008880a20b7816 */ /* 0x002fca00000000ff */
[----:B------:R-:W-:-:S07]  /*3180*/  IMAD R10, R11, R152, RZ ;  /* 0x000000980b0a7224 */ /* 0x000fce00078e02ff */
.L_x_97:
[----:B------:R-:W-:Y:S05]  /*3190*/  BSYNC B1 ;  /* 0x0000000000017941 */ /* 0x000fea0003800000 */
.L_x_96:
[----:B------:R-:W-:Y:S01]  /*31a0*/  @!P3 IMAD R55, R55, R153, R10 ;  /* 0x000000993737b224 */ /* 0x000fe200078e020a */
[----:B------:R-:W-:Y:S04]  /*31b0*/  BSSY B1, `(.L_x_98) ;  /* 0x0000006000017945 */ /* 0x000fe80003800000 */
[----:B------:R0:W-:Y:S01]  /*31c0*/  @!P3 STG.E.U8 desc[UR36][R6.64+0x39], R55 ;  /* 0x000039370600b986 */ /* 0x0001e2000c101124 */
[----:B------:R-:W-:Y:S05]  /*31d0*/  @P5 BRA `(.L_x_99) ;  /* 0x00000000000c5947 */ /* 0x000fea0003800000 */
[----:B------:R-:W1:Y:S02]  /*31e0*/  LDG.E.U8 R162, desc[UR36][R2.64+0x40] ;  /* 0x0000402402a27981 */ /* 0x000e64000c1e1100 */
[----:B-1----:R-:W-:-:S05]  /*31f0*/  PRMT R11, R162, 0x8880, RZ ;  /* 0x00008880a20b7816 */ /* 0x002fca00000000ff */
[----:B------:R-:W-:-:S07]  /*3200*/  IMAD R10, R11, R152, RZ ;  /* 0x000000980b0a7224 */ /* 0x000fce00078e02ff */
.L_x_99:
[----:B------:R-:W-:Y:S05]  /*3210*/  BSYNC B1 ;  /* 0x0000000000017941 */ /* 0x000fea0003800000 */
.L_x_98:
[----:B-1----:R-:W-:Y:S01]  /*3220*/  @!P5 IMAD R11, R56, R153, R10 ;  /* 0x00000099380bd224 */ /* 0x002fe200078e020a */
[----:B------:R-:W-:Y:S04]  /*3230*/  BSSY B1, `(.L_x_100) ;  /* 0x0000006000017945 */ /* 0x000fe80003800000 */
[----:B------:R1:W-:Y:S01]  /*3240*/  @!P5 STG.E.U8 desc[UR36][R4.64+0x40], R11 ;  /* 0x0000400b0400d986 */ /* 0x0003e2000c101124 */
[----:B------:R-:W-:Y:S05]  /*3250*/  @P2 BRA `(.L_x_101) ;  /* 0x00000000000c2947 */ /* 0x000fea0003800000 */
[----:B------:R-:W1:Y:S02]  /*3260*/  LDG.E.U8 R162, desc[UR36][R2.64+0x41] ;  /* 0x0000412402a27981 */ /* 0x000e64000c1e1100 */
[----:B-1----:R-:W-:-:S05]  /*3270*/  PRMT R11, R162, 0x8880, RZ ;  /* 0x00008880a20b7816 */ /* 0x002fca00000000ff */
[----:B------:R-:W-:-:S07]  /*3280*/  IMAD R10, R11, R152, RZ ;  /* 0x000000980b0a7224 */ /* 0x000fce00078e02ff */
.L_x_101:
[----:B------:R-:W-:Y:S05]  /*3290*/  BSYNC B1 ;  /* 0x0000000000017941 */ /* 0x000fea0003800000 */
.L_x_100:
        /* <DEDUP_REMOVED lines=11> */
.L_x_103:
[----:B------:R-:W-:Y:S05]  /*3350*/  BSYNC B1 ;  /* 0x0000000000017941 */ /* 0x000fea0003800000 */
.L_x_102:
[----:B-1----:R-:W-:Y:S01]  /*3360*/  @!P4 IMAD R11, R58, R153, R10 ;  /* 0x000000993a0bc224 */ /* 0x002fe200078e020a */
[----:B------:R-:W-:Y:S04]  /*3370*/  BSSY B1, `(.L_x_104) ;  /* 0x0000006000017945 */ /* 0x000fe80003800000 */
[----:B------:R1:W-:Y:S01]  /*3380*/  @!P4 STG.E.U8 desc[UR36][R6.64+0x40], R11 ;  /* 0x0000400b0600c986 */ /* 0x0003e2000c101124 */
[----:B------:R-:W-:Y:S05]  /*3390*/  @P3 BRA `(.L_x_105) ;  /* 0x00000000000c3947 */ /* 0x000fea0003800000 */
[----:B------:R-:W1:Y:S02]  /*33a0*/  LDG.E.U8 R162, desc[UR36][R8.64+0x41] ;  /* 0x0000412408a27981 */ /* 0x000e64000c1e1100 */
[----:B-1----:R-:W-:-:S05]  /*33b0*/  PRMT R11, R162, 0x8880, RZ ;  /* 0x00008880a20b7816 */ /* 0x002fca00000000ff */
[----:B------:R-:W-:-:S07]  /*33c0*/  IMAD R10, R11, R152, RZ ;  /* 0x000000980b0a7224 */ /* 0x000fce00078e02ff */
.L_x_105:
[----:B------:R-:W-:Y:S05]  /*33d0*/  BSYNC B1 ;  /* 0x0000000000017941 */ /* 0x000fea0003800000 */
.L_x_104:
[----:B------:R-:W-:Y:S01]  /*33e0*/  @!P3 IMAD R59, R59, R153, R10 ;  /* 0x000000993b3bb224 */ /* 0x000fe200078e020a */
[----:B------:R-:W-:Y:S04]  /*33f0*/  BSSY B1, `(.L_x_106) ;  /* 0x0000006000017945 */ /* 0x000fe80003800000 */
[----:B------:R0:W-:Y:S01]  /*3400*/  @!P3 STG.E.U8 desc[UR36][R6.64+0x41], R59 ;  /* 0x0000413b0600b986 */ /* 0x0001e2000c101124 */
[----:B------:R-:W-:Y:S05]  /*3410*/  @P5 BRA `(.L_x_107) ;  /* 0x00000000000c5947 */ /* 0x000fea0003800000 */
[----:B------:R-:W1:Y:S02]  /*3420*/  LDG.E.U8 R162, desc[UR36][R2.64+0x48] ;  /* 0x0000482402a27981 */ /* 0x000e64000c1e1100 */
[----:B-1----:R-:W-:-:S05]  /*3430*/  PRMT R11, R162, 0x8880, RZ ;  /* 0x00008880a20b7816 */ /* 0x002fca00000000ff */
[----:B------:R-:W-:-:S07]  /*3440*/  IMAD R10, R11, R152, RZ ;  /* 0x000000980b0a7224 */ /* 0x000fce00078e02ff */
.L_x_107:
[----:B------:R-:W-:Y:S05]  /*3450*/  BSYNC B1 ;  /* 0x0000000000017941 */ /* 0x000fea0003800000 */
.L_x_106:
[----:B-1----:R-:W-:Y:S01]  /*3460*/  @!P5 IMAD R11, R60, R153, R10 ;  /* 0x000000993c0bd224 */ /* 0x002fe200078e020a */
[----:B------:R-:W-:Y:S04]  /*3470*/  BSSY B1, `(.L_x_108) ;  /* 0x0000006000017945 */ /* 0x000fe80003800000 */
[----:B------:R1:W-:Y:S01]  /*3480*/  @!P5 STG.E.U8 desc[UR36][R4.64+0x48], R11 ;  /* 0x0000480b0400d986 */ /* 0x0003e2000c101124 */
[----:B------:R-:W-:Y:S05]  /*3490*/  @P2 BRA `(.L_x_109) ;  /* 0x00000000000c2947 */ /* 0x000fea0003800000 */
[----:B------:R-:W1:Y:S02]  /*34a0*/  LDG.E.U8 R162, desc[UR36][R2.64+0x49] ;  /* 0x0000492402a27981 */ /* 0x000e64000c1e1100 */
[----:B-1----:R-:W-:-:S05]  /*34b0*/  PRMT R11, R162, 0x8880, RZ ;  /* 0x00008880a20b7816 */ /* 0x002fca00000000ff */
[----:B------:R-:W-:-:S07]  /*34c0*/  IMAD R10, R11, R152, RZ ;  /* 0x000000980b0a7224 */ /* 0x000fce00078e02ff */
.L_x_109:
[----:B------:R-:W-:Y:S05]  /*34d0*/  BSYNC B1 ;  /* 0x0000000000017941 */ /* 0x000fea0003800000 */
.L_x_108:
        /* <DEDUP_REMOVED lines=11> */
.L_x_111:
[----:B------:R-:W-:Y:S05]  /*3590*/  BSYNC B1 ;  /* 0x0000000000017941 */ /* 0x000fea0003800000 */
.L_x_110:
[----:B-1----:R-:W-:Y:S01]  /*35a0*/  @!P4 IMAD R11, R62, R153, R10 ;  /* 0x000000993e0bc224 */ /* 0x002fe200078e020a */
[----:B------:R-:W-:Y:S04]  /*35b0*/  BSSY B1, `(.L_x_112) ;  /* 0x0000006000017945 */ /* 0x000fe80003800000 */
[----:B------:R1:W-:Y:S01]  /*35c0*/  @!P4 STG.E.U8 desc[UR36][R6.64+0x48], R11 ;  /* 0x0000480b0600c986 */ /* 0x0003e2000c101124 */
[----:B------:R-:W-:Y:S05]  /*35d0*/  @P3 BRA `(.L_x_113) ;  /* 0x00000000000c3947 */ /* 0x000fea0003800000 */
[----:B------:R-:W1:Y:S02]  /*35e0*/  LDG.E.U8 R162, desc[UR36][R8.64+0x49] ;  /* 0x0000492408a27981 */ /* 0x000e64000c1e1100 */
[----:B-1----:R-:W-:-:S05]  /*35f0*/  PRMT R11, R162, 0x8880, RZ ;  /* 0x00008880a20b7816 */ /* 0x002fca00000000ff */
[----:B------:R-:W-:-:S07]  /*3600*/  IMAD R10, R11, R152, RZ ;  /* 0x000000980b0a7224 */ /* 0x000fce00078e02ff */
.L_x_113:
[----:B------:R-:W-:Y:S05]  /*3610*/  BSYNC B1 ;  /* 0x0000000000017941 */ /* 0x000fea0003800000 */
.L_x_112:
[----:B------:R-:W-:Y:S01]  /*3620*/  @!P3 IMAD R63, R63, R153, R10 ;  /* 0x000000993f3fb224 */ /* 0x000fe200078e020a */
[----:B------:R-:W-:Y:S04]  /*3630*/  BSSY B1, `(.L_x_114) ;  /* 0x0000006000017945 */ /* 0x000fe80003800000 */
[----:B------:R0:W-:Y:S01]  /*3640*/  @!P3 STG.E.U8 desc[UR36][R6.64+0x49], R63 ;  /* 0x0000493f0600b986 */ /* 0x0001e2000c101124 */
[----:B------:R-:W-:Y:S05]  /*3650*/  @P5 BRA `(.L_x_115) ;  /* 0x00000000000c5947 */ /* 0x000fea0003800000 */
[----:B------:R-:W1:Y:S02]  /*3660*/  LDG.E.U8 R162, desc[UR36][R2.64+0x50] ;  /* 0x0000502402a27981 */ /* 0x000e64000c1e1100 */
[----:B-1----:R-:W-:-:S05]  /*3670*/  PRMT R11, R162, 0x8880, RZ ;  /* 0x00008880a20b7816 */ /* 0x002fca00000000ff */
[----:B------:R-:W-:-:S07]  /*3680*/  IMAD R10, R11, R152, RZ ;  /* 0x000000980b0a7224 */ /* 0x000fce00078e02ff */
.L_x_115:
[----:B------:R-:W-:Y:S05]  /*3690*/  BSYNC B1 ;  /* 0x0000000000017941 */ /* 0x000fea0003800000 */
.L_x_114:
[----:B-1----:R-:W-:Y:S01]  /*36a0*/  @!P5 IMAD R11, R64, R153, R10 ;  /* 0x00000099400bd224 */ /* 0x002fe200078e020a */
[----:B------:R-:W-:Y:S04]  /*36b0*/  BSSY B1, `(.L_x_116) ;  /* 0x0000006000017945 */ /* 0x000fe80003800000 */
[----:B------:R1:W-:Y:S01]  /*36c0*/  @!P5 STG.E.U8 desc[UR36][R4.64+0x50], R11 ;  /* 0x0000500b0400d986 */ /* 0x0003e2000c101124 */
[----:B------:R-:W-:Y:S05]  /*36d0*/  @P2 BRA `(.L_x_117) ;  /* 0x00000000000c2947 */ /* 0x000fea0003800000 */
[----:B------:R-:W1:Y:S02]  /*36e0*/  LDG.E.U8 R162, desc[UR36][R2.64+0x51] ;  /* 0x0000512402a27981 */ /* 0x000e64000c1e1100 */
[----:B-1----:R-:W-:-:S05]  /*36f0*/  PRMT R11, R162, 0x8880, RZ ;  /* 0x00008880a20b7816 */ /* 0x002fca00000000ff */
[----:B------:R-:W-:-:S07]  /*3700*/  IMAD R10, R11, R152, RZ ;  /* 0x000000980b0a7224 */ /* 0x000fce00078e02ff */
.L_x_117:
[----:B------:R-:W-:Y:S05]  /*3710*/  BSYNC B1 ;  /* 0x0000000000017941 */ /* 0x000fea0003800000 */
.L_x_116:
        /* <DEDUP_REMOVED lines=11> */
.L_x_119:
[----:B------:R-:W-:Y:S05]  /*37d0*/  BSYNC B1 ;  /* 0x0000000000017941 */ /* 0x000fea0003800000 */
.L_x_118:
[----:B-1----:R-:W-:Y:S01]  /*37e0*/  @!P4 IMAD R11, R66, R153, R10 ;  /* 0x00000099420bc224 */ /* 0x002fe200078e020a */
[----:B------:R-:W-:Y:S04]  /*37f0*/  BSSY B1, `(.L_x_120) ;  /* 0x0000006000017945 */ /* 0x000fe80003800000 */
[----:B------:R1:W-:Y:S01]  /*3800*/  @!P4 STG.E.U8 desc[UR36][R6.64+0x50], R11 ;  /* 0x0000500b0600c986 */ /* 0x0003e2000c101124 */
[----:B------:R-:W-:Y:S05]  /*3810*/  @P3 BRA `(.L_x_121) ;  /* 0x00000000000c3947 */ /* 0x000fea0003800000 */
[----:B------:R-:W1:Y:S02]  /*3820*/  LDG.E.U8 R162, desc[UR36][R8.64+0x51] ;  /* 0x0000512408a27981 */ /* 0x000e64000c1e1100 */
[----:B-1----:R-:W-:-:S05]  /*3830*/  PRMT R11, R162, 0x8880, RZ ;  /* 0x00008880a20b7816 */ /* 0x002fca00000000ff */
[----:B------:R-:W-:-:S07]  /*3840*/  IMAD R10, R11, R152, RZ ;  /* 0x000000980b0a7224 */ /* 0x000fce00078e02ff */
.L_x_121:
[----:B------:R-:W-:Y:S05]  /*3850*/  BSYNC B1 ;  /* 0x0000000000017941 */ /* 0x000fea0003800000 */
.L_x_120:
[----:B------:R-:W-:Y:S01]  /*3860*/  @!P3 IMAD R67, R67, R153, R10 ;  /* 0x000000994343b224 */ /* 0x000fe200078e020a */
[----:B------:R-:W-:Y:S04]  /*3870*/  BSSY B1, `(.L_x_122) ;  /* 0x0000006000017945 */ /* 0x000fe80003800000 */
[----:B------:R0:W-:Y:S01]  /*3880*/  @!P3 STG.E.U8 desc[UR36][R6.64+0x51], R67 ;  /* 0x000051430600b986 */ /* 0x0001e2000c101124 */
[----:B------:R-:W-:Y:S05]  /*3890*/  @P5 BRA `(.L_x_123) ;  /* 0x00000000000c5947 */ /* 0x000fea0003800000 */
[----:B------:R-:W1:Y:S02]  /*38a0*/  LDG.E.U8 R162, desc[UR36][R2.64+0x58] ;  /* 0x0000582402a27981 */ /* 0x000e64000c1e1100 */
[----:B-1----:R-:W-:-:S05]  /*38b0*/  PRMT R11, R162, 0x8880, RZ ;  /* 0x00008880a20b7816 */ /* 0x002fca00000000ff */
[----:B------:R-:W-:-:S07]  /*38c0*/  IMAD R10, R11, R152, RZ ;  /* 0x000000980b0a7224 */ /* 0x000fce00078e02ff */
.L_x_123:
[----:B------:R-:W-:Y:S05]  /*38d0*/  BSYNC B1 ;  /* 0x0000000000017941 */ /* 0x000fea0003800000 */
.L_x_122:
[----:B-1----:R-:W-:Y:S01]  /*38e0*/  @!P5 IMAD R11, R68, R153, R10 ;  /* 0x00000099440bd224 */ /* 0x002fe200078e020a */
[----:B------:R-:W-:Y:S04]  /*38f0*/  BSSY B1, `(.L_x_124) ;  /* 0x0000006000017945 */ /* 0x000fe80003800000 */
[----:B------:R1:W-:Y:S01]  /*3900*/  @!P5 STG.E.U8 desc[UR36][R4.64+0x58], R11 ;  /* 0x0000580b0400d986 */ /* 0x0003e2000c101124 */
[----:B------:R-:W-:Y:S05]  /*3910*/  @P2 BRA `(.L_x_125) ;  /* 0x00000000000c2947 */ /* 0x000fea0003800000 */
[----:B------:R-:W1:Y:S02]  /*3920*/  LDG.E.U8 R162, desc[UR36][R2.64+0x59] ;  /* 0x0000592402a27981 */ /* 0x000e64000c1e1100 */
[----:B-1----:R-:W-:-:S05]  /*3930*/  PRMT R11, R162, 0x8880, RZ ;  /* 0x00008880a20b7816 */ /* 0x002fca00000000ff */
[----:B------:R-:W-:-:S07]  /*3940*/  IMAD R10, R11, R152, RZ ;  /* 0x000000980b0a7224 */ /* 0x000fce00078e02ff */
.L_x_125:
[----:B------:R-:W-:Y:S05]  /*3950*/  BSYNC B1 ;  /* 0x0000000000017941 */ /* 0x000fea0003800000 */
.L_x_124:
        /* <DEDUP_REMOVED lines=11> */
.L_x_127:
[----:B------:R-:W-:Y:S05]  /*3a10*/  BSYNC B1 ;  /* 0x0000000000017941 */ /* 0x000fea0003800000 */
.L_x_126:
[----:B-1----:R-:W-:Y:S01]  /*3a20*/  @!P4 IMAD R11, R70, R153, R10 ;  /* 0x00000099460bc224 */ /* 0x002fe200078e020a */
[----:B------:R-:W-:Y:S04]  /*3a30*/  BSSY B1, `(.L_x_128) ;  /* 0x0000006000017945 */ /* 0x000fe80003800000 */
[----:B------:R1:W-:Y:S01]  /*3a40*/  @!P4 STG.E.U8 desc[UR36][R6.64+0x58], R11 ;  /* 0x0000580b0600c986 */ /* 0x0003e2000c101124 */
[----:B------:R-:W-:Y:S05]  /*3a50*/  @P3 BRA `(.L_x_129) ;  /* 0x00000000000c3947 */ /* 0x000fea0003800000 */
[----:B------:R-:W1:Y:S02]  /*3a60*/  LDG.E.U8 R162, desc[UR36][R8.64+0x59] ;  /* 0x0000592408a27981 */ /* 0x000e64000c1e1100 */
[----:B-1----:R-:W-:-:S05]  /*3a70*/  PRMT R11, R162, 0x8880, RZ ;  /* 0x00008880a20b7816 */ /* 0x002fca00000000ff */
[----:B------:R-:W-:-:S07]  /*3a80*/  IMAD R10, R11, R152, RZ ;  /* 0x000000980b0a7224 */ /* 0x000fce00078e02ff */
.L_x_129:
[----:B------:R-:W-:Y:S05]  /*3a90*/  BSYNC B1 ;  /* 0x0000000000017941 */ /* 0x000fea0003800000 */
.L_x_128:
[----:B------:R-:W-:Y:S01]  /*3aa0*/  @!P3 IMAD R71, R71, R153, R10 ;  /* 0x000000994747b224 */ /* 0x000fe200078e020a */
[----:B------:R-:W-:Y:S04]  /*3ab0*/  BSSY B1, `(.L_x_130) ;  /* 0x0000006000017945 */ /* 0x000fe80003800000 */
[----:B------:R0:W-:Y:S01]  /*3ac0*/  @!P3 STG.E.U8 desc[UR36][R6.64+0x59], R71 ;  /* 0x000059470600b986 */ /* 0x0001e2000c101124 */
[----:B------:R-:W-:Y:S05]  /*3ad0*/  @P5 BRA `(.L_x_131) ;  /* 0x00000000000c5947 */ /* 0x000fea0003800000 */
[----:B------:R-:W1:Y:S02]  /*3ae0*/  LDG.E.U8 R162, desc[UR36][R2.64+0x60] ;  /* 0x0000602402a27981 */ /* 0x000e64000c1e1100 */
[----:B-1----:R-:W-:-:S05]  /*3af0*/  PRMT R11, R162, 0x8880, RZ ;  /* 0x00008880a20b7816 */ /* 0x002fca00000000ff */
[----:B------:R-:W-:-:S07]  /*3b00*/  IMAD R10, R11, R152, RZ ;  /* 0x000000980b0a7224 */ /* 0x000fce00078e02ff */
.L_x_131:
[----:B------:R-:W-:Y:S05]  /*3b10*/  BSYNC B1 ;  /* 0x0000000000017941 */ /* 0x000fea0003800000 */
.L_x_130:
[----:B-1----:R-:W-:Y:S01]  /*3b20*/  @!P5 IMAD R11, R72, R153, R10 ;  /* 0x00000099480bd224 */ /* 0x002fe200078e020a */
[----:B------:R-:W-:Y:S04]  /*3b30*/  BSSY B1, `(.L_x_132) ;  /* 0x0000006000017945 */ /* 0x000fe80003800000 */
[----:B------:R1:W-:Y:S01]  /*3b40*/  @!P5 STG.E.U8 desc[UR36][R4.64+0x60], R11 ;  /* 0x0000600b0400d986 */ /* 0x0003e2000c101124 */
[----:B------:R-:W-:Y:S05]  /*3b50*/  @P2 BRA `(.L_x_133) ;  /* 0x00000000000c2947 */ /* 0x000fea0003800000 */
[----:B------:R-:W1:Y:S02]  /*3b60*/  LDG.E.U8 R162, desc[UR36][R2.64+0x61] ;  /* 0x0000612402a27981 */ /* 0x000e64000c1e1100 */
[----:B-1----:R-:W-:-:S05]  /*3b70*/  PRMT R11, R162, 0x8880, RZ ;  /* 0x00008880a20b7816 */ /* 0x002fca00000000ff */
[----:B------:R-:W-:-:S07]  /*3b80*/  IMAD R10, R11, R152, RZ ;  /* 0x000000980b0a7224 */ /* 0x000fce00078e02ff */
.L_x_133:
[----:B------:R-:W-:Y:S05]  /*3b90*/  BSYNC B1 ;  /* 0x0000000000017941 */ /* 0x000fea0003800000 */
.L_x_132:
        /* <DEDUP_REMOVED lines=11> */
.L_x_135:
[----:B------:R-:W-:Y:S05]  /*3c50*/  BSYNC B1 ;  /* 0x0000000000017941 */ /* 0x000fea0003800000 */
.L_x_134:
[----:B-1----:R-:W-:Y:S01]  /*3c60*/  @!P4 IMAD R11, R74, R153, R10 ;  /* 0x000000994a0bc224 */ /* 0x002fe200078e020a */
[----:B------:R-:W-:Y:S04]  /*3c70*/  BSSY B1, `(.L_x_136) ;  /* 0x0000006000017945 */ /* 0x000fe80003800000 */
[----:B------:R1:W-:Y:S01]  /*3c80*/  @!P4 STG.E.U8 desc[UR36][R6.64+0x60], R11 ;  /* 0x0000600b0600c986 */ /* 0x0003e2000c101124 */
[----:B------:R-:W-:Y:S05]  /*3c90*/  @P3 BRA `(.L_x_137) ;  /* 0x00000000000c3947 */ /* 0x000fea0003800000 */
[----:B------:R-:W1:Y:S02]  /*3ca0*/  LDG.E.U8 R162, desc[UR36][R8.64+0x61] ;  /* 0x0000612408a27981 */ /* 0x000e64000c1e1100 */
[----:B-1----:R-:W-:-:S05]  /*3cb0*/  PRMT R11, R162, 0x8880, RZ ;  /* 0x00008880a20b7816 */ /* 0x002fca00000000ff */
[----:B------:R-:W-:-:S07]  /*3cc0*/  IMAD R10, R11, R152, RZ ;  /* 0x000000980b0a7224 */ /* 0x000fce00078e02ff */
.L_x_137:
[----:B------:R-:W-:Y:S05]  /*3cd0*/  BSYNC B1 ;  /* 0x0000000000017941 */ /* 0x000fea0003800000 */
.L_x_136:
[----:B------:R-:W-:Y:S01]  /*3ce0*/  @!P3 IMAD R75, R75, R153, R10 ;  /* 0x000000994b4bb224 */ /* 0x000fe200078e020a */
[----:B------:R-:W-:Y:S04]  /*3cf0*/  BSSY B1, `(.L_x_138) ;  /* 0x0000006000017945 */ /* 0x000fe80003800000 */
[----:B------:R0:W-:Y:S01]  /*3d00*/  @!P3 STG.E.U8 desc[UR36][R6.64+0x61], R75 ;  /* 0x0000614b0600b986 */ /* 0x0001e2000c101124 */
[----:B------:R-:W-:Y:S05]  /*3d10*/  @P5 BRA `(.L_x_139) ;  /* 0x00000000000c5947 */ /* 0x000fea0003800000 */
[----:B------:R-:W1:Y:S02]  /*3d20*/  LDG.E.U8 R162, desc[UR36][R2.64+0x68] ;  /* 0x0000682402a27981 */ /* 0x000e64000c1e1100 */
[----:B-1----:R-:W-:-:S05]  /*3d30*/  PRMT R11, R162, 0x8880, RZ ;  /* 0x00008880a20b7816 */ /* 0x002fca00000000ff */
[----:B------:R-:W-:-:S07]  /*3d40*/  IMAD R10, R11, R152, RZ ;  /* 0x000000980b0a7224 */ /* 0x000fce00078e02ff */
.L_x_139:
[----:B------:R-:W-:Y:S05]  /*3d50*/  BSYNC B1 ;  /* 0x0000000000017941 */ /* 0x000fea0003800000 */
.L_x_138:
[----:B-1----:R-:W-:Y:S01]  /*3d60*/  @!P5 IMAD R11, R76, R153, R10 ;  /* 0x000000994c0bd224 */ /* 0x002fe200078e020a */
[----:B------:R-:W-:Y:S04]  /*3d70*/  BSSY B1, `(.L_x_140) ;  /* 0x0000006000017945 */ /* 0x000fe80003800000 */
[----:B------:R1:W-:Y:S01]  /*3d80*/  @!P5 STG.E.U8 desc[UR36][R4.64+0x68], R11 ;  /* 0x0000680b0400d986 */ /* 0x0003e2000c101124 */
[----:B------:R-:W-:Y:S05]  /*3d90*/  @P2 BRA `(.L_x_141) ;  /* 0x00000000000c2947 */ /* 0x000fea0003800000 */
[----:B------:R-:W1:Y:S02]  /*3da0*/  LDG.E.U8 R162, desc[UR36][R2.64+0x69] ;  /* 0x0000692402a27981 */ /* 0x000e64000c1e1100 */
[----:B-1----:R-:W-:-:S05]  /*3db0*/  PRMT R11, R162, 0x8880, RZ ;  /* 0x00008880a20b7816 */ /* 0x002fca00000000ff */
[----:B------:R-:W-:-:S07]  /*3dc0*/  IMAD R10, R11, R152, RZ ;  /* 0x000000980b0a7224 */ /* 0x000fce00078e02ff */
.L_x_141:
[----:B------:R-:W-:Y:S05]  /*3dd0*/  BSYNC B1 ;  /* 0x0000000000017941 */ /* 0x000fea0003800000 */
.L_x_140:
        /* <DEDUP_REMOVED lines=11> */
.L_x_143:
[----:B------:R-:W-:Y:S05]  /*3e90*/  BSYNC B1 ;  /* 0x0000000000017941 */ /* 0x000fea0003800000 */
.L_x_142:
[----:B-1----:R-:W-:Y:S01]  /*3ea0*/  @!P4 IMAD R11, R78, R153, R10 ;  /* 0x000000994e0bc224 */ /* 0x002fe200078e020a */
[----:B------:R-:W-:Y:S04]  /*3eb0*/  BSSY B1, `(.L_x_144) ;  /* 0x0000006000017945 */ /* 0x000fe80003800000 */
[----:B------:R1:W-:Y:S01]  /*3ec0*/  @!P4 STG.E.U8 desc[UR36][R6.64+0x68], R11 ;  /* 0x0000680b0600c986 */ /* 0x0003e2000c101124 */
[----:B------:R-:W-:Y:S05]  /*3ed0*/  @P3 BRA `(.L_x_145) ;  /* 0x00000000000c3947 */ /* 0x000fea0003800000 */
[----:B------:R-:W1:Y:S02]  /*3ee0*/  LDG.E.U8 R162, desc[UR36][R8.64+0x69] ;  /* 0x0000692408a27981 */ /* 0x000e64000c1e1100 */
[----:B-1----:R-:W-:-:S05]  /*3ef0*/  PRMT R11, R162, 0x8880, RZ ;  /* 0x00008880a20b7816 */ /* 0x002fca00000000ff */
[----:B------:R-:W-:-:S07]  /*3f00*/  IMAD R10, R11, R152, RZ ;  /* 0x000000980b0a7224 */ /* 0x000fce00078e02ff */
.L_x_145:
[----:B------:R-:W-:Y:S05]  /*3f10*/  BSYNC B1 ;  /* 0x0000000000017941 */ /* 0x000fea0003800000 */
.L_x_144:
[----:B------:R-:W-:Y:S01]  /*3f20*/  @!P3 IMAD R79, R79, R153, R10 ;  /* 0x000000994f4fb224 */ /* 0x000fe200078e020a */
[----:B------:R-:W-:Y:S04]  /*3f30*/  BSSY B1, `(.L_x_146) ;  /* 0x0000006000017945 */ /* 0x000fe80003800000 */
[----:B------:R0:W-:Y:S01]  /*3f40*/  @!P3 STG.E.U8 desc[UR36][R6.64+0x69], R79 ;  /* 0x0000694f0600b986 */ /* 0x0001e2000c101124 */
[----:B------:R-:W-:Y:S05]  /*3f50*/  @P5 BRA `(.L_x_147) ;  /* 0x00000000000c5947 */ /* 0x000fea0003800000 */
[----:B------:R-:W1:Y:S02]  /*3f60*/  LDG.E.U8 R162, desc[UR36][R2.64+0x70] ;  /* 0x0000702402a27981 */ /* 0x000e64000c1e1100 */
[----:B-1----:R-:W-:-:S05]  /*3f70*/  PRMT R11, R162, 0x8880, RZ ;  /* 0x00008880a20b7816 */ /* 0x002fca00000000ff */
[----:B------:R-:W-:-:S07]  /*3f80*/  IMAD R10, R11, R152, RZ ;  /* 0x000000980b0a7224 */ /* 0x000fce00078e02ff */
.L_x_147:
[----:B------:R-:W-:Y:S05]  /*3f90*/  BSYNC B1 ;  /* 0x0000000000017941 */ /* 0x000fea0003800000 */
.L_x_146:
[----:B-1----:R-:W-:Y:S01]  /*3fa0*/  @!P5 IMAD R11, R80, R153, R10 ;  /* 0x00000099500bd224 */ /* 0x002fe200078e020a */
[----:B------:R-:W-:Y:S04]  /*3fb0*/  BSSY B1, `(.L_x_148) ;  /* 0x0000006000017945 */ /* 0x000fe80003800000 */
[----:B------:R1:W-:Y:S01]  /*3fc0*/  @!P5 STG.E.U8 desc[UR36][R4.64+0x70], R11 ;  /* 0x0000700b0400d986 */ /* 0x0003e2000c101124 */
[----:B------:R-:W-:Y:S05]  /*3fd0*/  @P2 BRA `(.L_x_149) ;  /* 0x00000000000c2947 */ /* 0x000fea0003800000 */
[----:B------:R-:W1:Y:S02]  /*3fe0*/  LDG.E.U8 R162, desc[UR36][R2.64+0x71] ;  /* 0x0000712402a27981 */ /* 0x000e64000c1e1100 */
[----:B-1----:R-:W-:-:S05]  /*3ff0*/  PRMT R11, R162, 0x8880, RZ ;  /* 0x00008880a20b7816 */ /* 0x002fca00000000ff */
[----:B------:R-:W-:-:S07]  /*4000*/  IMAD R10, R11, R152, RZ ;  /* 0x000000980b0a7224 */ /* 0x000fce00078e02ff */
.L_x_149:
[----:B------:R-:W-:Y:S05]  /*4010*/  BSYNC B1 ;  /* 0x0000000000017941 */ /* 0x000fea0003800000 */
.L_x_148:
        /* <DEDUP_REMOVED lines=11> */
.L_x_151:
[----:B------:R-:W-:Y:S05]  /*40d0*/  BSYNC B1 ;  /* 0x0000000000017941 */ /* 0x000fea0003800000 */
.L_x_150:
[----:B-1----:R-:W-:Y:S01]  /*40e0*/  @!P4 IMAD R11, R82, R153, R10 ;  /* 0x00000099520bc224 */ /* 0x002fe200078e020a */
[----:B------:R-:W-:Y:S04]  /*40f0*/  BSSY B1, `(.L_x_152) ;  /* 0x0000006000017945 */ /* 0x000fe80003800000 */
[----:B------:R1:W-:Y:S01]  /*4100*/  @!P4 STG.E.U8 desc[UR36][R6.64+0x70], R11 ;  /* 0x0000700b0600c986 */ /* 0x0003e2000c101124 */
[----:B------:R-:W-:Y:S05]  /*4110*/  @P3 BRA `(.L_x_153) ;  /* 0x00000000000c3947 */ /* 0x000fea0003800000 */
[----:B------:R-:W1:Y:S02]  /*4120*/  LDG.E.U8 R162, desc[UR36][R8.64+0x71] ;  /* 0x0000712408a27981 */ /* 0x000e64000c1e1100 */
[----:B-1----:R-:W-:-:S05]  /*4130*/  PRMT R11, R162, 0x8880, RZ ;  /* 0x00008880a20b7816 */ /* 0x002fca00000000ff */
[----:B------:R-:W-:-:S07]  /*4140*/  IMAD R10, R11, R152, RZ ;  /* 0x000000980b0a7224 */ /* 0x000fce00078e02ff */
.L_x_153:
[----:B------:R-:W-:Y:S05]  /*4150*/  BSYNC B1 ;  /* 0x0000000000017941 */ /* 0x000fea0003800000 */
.L_x_152:
[----:B------:R-:W-:Y:S01]  /*4160*/  @!P3 IMAD R83, R83, R153, R10 ;  /* 0x000000995353b224 */ /* 0x000fe200078e020a */
[----:B------:R-:W-:Y:S04]  /*4170*/  BSSY B1, `(.L_x_154) ;  /* 0x0000006000017945 */ /* 0x000fe80003800000 */
[----:B------:R0:W-:Y:S01]  /*4180*/  @!P3 STG.E.U8 desc[UR36][R6.64+0x71], R83 ;  /* 0x000071530600b986 */ /* 0x0001e2000c101124 */
[----:B------:R-:W-:Y:S05]  /*4190*/  @P5 BRA `(.L_x_155) ;  /* 0x00000000000c5947 */ /* 0x000fea0003800000 */
[----:B------:R-:W1:Y:S02]  /*41a0*/  LDG.E.U8 R162, desc[UR36][R2.64+0x78] ;  /* 0x0000782402a27981 */ /* 0x000e64000c1e1100 */
[----:B-1----:R-:W-:-:S05]  /*41b0*/  PRMT R11, R162, 0x8880, RZ ;  /* 0x00008880a20b7816 */ /* 0x002fca00000000ff */
[----:B------:R-:W-:-:S07]  /*41c0*/  IMAD R10, R11, R152, RZ ;  /* 0x000000980b0a7224 */ /* 0x000fce00078e02ff */
.L_x_155:
[----:B------:R-:W-:Y:S05]  /*41d0*/  BSYNC B1 ;  /* 0x0000000000017941 */ /* 0x000fea0003800000 */
.L_x_154:
[----:B-1----:R-:W-:Y:S01]  /*41e0*/  @!P5 IMAD R11, R84, R153, R10 ;  /* 0x00000099540bd224 */ /* 0x002fe200078e020a */
[----:B------:R-:W-:Y:S04]  /*41f0*/  BSSY B1, `(.L_x_156) ;  /* 0x0000006000017945 */ /* 0x000fe80003800000 */
[----:B------:R1:W-:Y:S01]  /*4200*/  @!P5 STG.E.U8 desc[UR36][R4.64+0x78], R11 ;  /* 0x0000780b0400d986 */ /* 0x0003e2000c101124 */
[----:B------:R-:W-:Y:S05]  /*4210*/  @P2 BRA `(.L_x_157) ;  /* 0x00000000000c2947 */ /* 0x000fea0003800000 */
[----:B------:R-:W1:Y:S02]  /*4220*/  LDG.E.U8 R162, desc[UR36][R2.64+0x79] ;  /* 0x0000792402a27981 */ /* 0x000e64000c1e1100 */
[----:B-1----:R-:W-:-:S05]  /*4230*/  PRMT R11, R162, 0x8880, RZ ;  /* 0x00008880a20b7816 */ /* 0x002fca00000000ff */
[----:B------:R-:W-:-:S07]  /*4240*/  IMAD R10, R11, R152, RZ ;  /* 0x000000980b0a7224 */ /* 0x000fce00078e02ff */
.L_x_157:
[----:B------:R-:W-:Y:S05]  /*4250*/  BSYNC B1 ;  /* 0x0000000000017941 */ /* 0x000fea0003800000 */
.L_x_156:
        /* <DEDUP_REMOVED lines=11> */
.L_x_159:
[----:B------:R-:W-:Y:S05]  /*4310*/  BSYNC B1 ;  /* 0x0000000000017941 */ /* 0x000fea0003800000 */
.L_x_158:
[----:B-1----:R-:W-:Y:S01]  /*4320*/  @!P4 IMAD R11, R86, R153, R10 ;  /* 0x00000099560bc224 */ /* 0x002fe200078e020a */
[----:B------:R-:W-:Y:S04]  /*4330*/  BSSY B1, `(.L_x_160) ;  /* 0x0000006000017945 */ /* 0x000fe80003800000 */
[----:B------:R1:W-:Y:S01]  /*4340*/  @!P4 STG.E.U8 desc[UR36][R6.64+0x78], R11 ;  /* 0x0000780b0600c986 */ /* 0x0003e2000c101124 */
[----:B------:R-:W-:Y:S05]  /*4350*/  @P3 BRA `(.L_x_161) ;  /* 0x00000000000c3947 */ /* 0x000fea0003800000 */
[----:B------:R-:W1:Y:S02]  /*4360*/  LDG.E.U8 R162, desc[UR36][R8.64+0x79] ;  /* 0x0000792408a27981 */ /* 0x000e64000c1e1100 */
[----:B-1----:R-:W-:-:S05]  /*4370*/  PRMT R11, R162, 0x8880, RZ ;  /* 0x00008880a20b7816 */ /* 0x002fca00000000ff */
[----:B------:R-:W-:-:S07]  /*4380*/  IMAD R10, R11, R152, RZ ;  /* 0x000000980b0a7224 */ /* 0x000fce00078e02ff */
.L_x_161:
[----:B------:R-:W-:Y:S05]  /*4390*/  BSYNC B1 ;  /* 0x0000000000017941 */ /* 0x000fea0003800000 */
.L_x_160:
[----:B------:R-:W-:Y:S01]  /*43a0*/  @!P3 IMAD R87, R87, R153, R10 ;  /* 0x000000995757b224 */ /* 0x000fe200078e020a */
[----:B------:R-:W-:Y:S04]  /*43b0*/  BSSY B1, `(.L_x_162) ;  /* 0x0000006000017945 */ /* 0x000fe80003800000 */
[----:B------:R0:W-:Y:S01]  /*43c0*/  @!P3 STG.E.U8 desc[UR36][R6.64+0x79], R87 ;  /* 0x000079570600b986 */ /* 0x0001e2000c101124 */
[----:B------:R-:W-:Y:S05]  /*43d0*/  @P5 BRA `(.L_x_163) ;  /* 0x00000000000c5947 */ /* 0x000fea0003800000 */
[----:B------:R-:W1:Y:S02]  /*43e0*/  LDG.E.U8 R162, desc[UR36][R2.64+0x80] ;  /* 0x0000802402a27981 */ /* 0x000e64000c1e1100 */
[----:B-1----:R-:W-:-:S05]  /*43f0*/  PRMT R11, R162, 0x8880, RZ ;  /* 0x00008880a20b7816 */ /* 0x002fca00000000ff */
[----:B------:R-:W-:-:S07]  /*4400*/  IMAD R10, R11, R152, RZ ;  /* 0x000000980b0a7224 */ /* 0x000fce00078e02ff */
.L_x_163:
[----:B------:R-:W-:Y:S05]  /*4410*/  BSYNC B1 ;  /* 0x0000000000017941 */ /* 0x000fea0003800000 */
.L_x_162:
[----:B-1----:R-:W-:Y:S01]  /*4420*/  @!P5 IMAD R11, R88, R153, R10 ;  /* 0x00000099580bd224 */ /* 0x002fe200078e020a */
[----:B------:R-:W-:Y:S04]  /*4430*/  BSSY B1, `(.L_x_164) ;  /* 0x0000006000017945 */ /* 0x000fe80003800000 */
[----:B------:R1:W-:Y:S01]  /*4440*/  @!P5 STG.E.U8 desc[UR36][R4.64+0x80], R11 ;  /* 0x0000800b0400d986 */ /* 0x0003e2000c101124 */
[----:B------:R-:W-:Y:S05]  /*4450*/  @P2 BRA `(.L_x_165) ;  /* 0x00000000000c2947 */ /* 0x000fea0003800000 */
[----:B------:R-:W1:Y:S02]  /*4460*/  LDG.E.U8 R162, desc[UR36][R2.64+0x81] ;  /* 0x0000812402a27981 */ /* 0x000e64000c1e1100 */
[----:B-1----:R-:W-:-:S05]  /*4470*/  PRMT R11, R162, 0x8880, RZ ;  /* 0x00008880a20b7816 */ /* 0x002fca00000000ff */
[----:B------:R-:W-:-:S07]  /*4480*/  IMAD R10, R11, R152, RZ ;  /* 0x000000980b0a7224 */ /* 0x000fce00078e02ff */
.L_x_165:
[----:B------:R-:W-:Y:S05]  /*4490*/  BSYNC B1 ;  /* 0x0000000000017941 */ /* 0x000fea0003800000 */
.L_x_164:
        /* <DEDUP_REMOVED lines=11> */
.L_x_167:
[----:B------:R-:W-:Y:S05]  /*4550*/  BSYNC B1 ;  /* 0x0000000000017941 */ /* 0x000fea0003800000 */
.L_x_166:
[----:B-1----:R-:W-:Y:S01]  /*4560*/  @!P4 IMAD R11, R90, R153, R10 ;  /* 0x000000995a0bc224 */ /* 0x002fe200078e020a */
[----:B------:R-:W-:Y:S04]  /*4570*/  BSSY B1, `(.L_x_168) ;  /* 0x0000006000017945 */ /* 0x000fe80003800000 */
[----:B------:R1:W-:Y:S01]  /*4580*/  @!P4 STG.E.U8 desc[UR36][R6.64+0x80], R11 ;  /* 0x0000800b0600c986 */ /* 0x0003e2000c101124 */
[----:B------:R-:W-:Y:S05]  /*4590*/  @P3 BRA `(.L_x_169) ;  /* 0x00000000000c3947 */ /* 0x000fea0003800000 */
[----:B------:R-:W1:Y:S02]  /*45a0*/  LDG.E.U8 R162, desc[UR36][R8.64+0x81] ;  /* 0x0000812408a27981 */ /* 0x000e64000c1e1100 */
[----:B-1----:R-:W-:-:S05]  /*45b0*/  PRMT R11, R162, 0x8880, RZ ;  /* 0x00008880a20b7816 */ /* 0x002fca00000000ff */
[----:B------:R-:W-:-:S07]  /*45c0*/  IMAD R10, R11, R152, RZ ;  /* 0x000000980b0a7224 */ /* 0x000fce00078e02ff */
.L_x_169:
[----:B------:R-:W-:Y:S05]  /*45d0*/  BSYNC B1 ;  /* 0x0000000000017941 */ /* 0x000fea0003800000 */
.L_x_168:
[----:B------:R-:W-:Y:S01]  /*45e0*/  @!P3 IMAD R91, R91, R153, R10 ;  /* 0x000000995b5bb224 */ /* 0x000fe200078e020a */
[----:B------:R-:W-:Y:S04]  /*45f0*/  BSSY B1, `(.L_x_170) ;  /* 0x0000006000017945 */ /* 0x000fe80003800000 */
[----:B------:R0:W-:Y:S01]  /*4600*/  @!P3 STG.E.U8 desc[UR36][R6.64+0x81], R91 ;  /* 0x0000815b0600b986 */ /* 0x0001e2000c101124 */
[----:B------:R-:W-:Y:S05]  /*4610*/  @P5 BRA `(.L_x_171) ;  /* 0x00000000000c5947 */ /* 0x000fea0003800000 */
[----:B------:R-:W1:Y:S02]  /*4620*/  LDG.E.U8 R162, desc[UR36][R2.64+0x88] ;  /* 0x0000882402a27981 */ /* 0x000e64000c1e1100 */
[----:B-1----:R-:W-:-:S05]  /*4630*/  PRMT R11, R162, 0x8880, RZ ;  /* 0x00008880a20b7816 */ /* 0x002fca00000000ff */
[----:B------:R-:W-:-:S07]  /*4640*/  IMAD R10, R11, R152, RZ ;  /* 0x000000980b0a7224 */ /* 0x000fce00078e02ff */
.L_x_171:
[----:B------:R-:W-:Y:S05]  /*4650*/  BSYNC B1 ;  /* 0x0000000000017941 */ /* 0x000fea0003800000 */
.L_x_170:
[----:B-1----:R-:W-:Y:S01]  /*4660*/  @!P5 IMAD R11, R92, R153, R10 ;  /* 0x000000995c0bd224 */ /* 0x002fe200078e020a */
[----:B------:R-:W-:Y:S04]  /*4670*/  BSSY B1, `(.L_x_172) ;  /* 0x0000006000017945 */ /* 0x000fe80003800000 */
[----:B------:R1:W-:Y:S01]  /*4680*/  @!P5 STG.E.U8 desc[UR36][R4.64+0x88], R11 ;  /* 0x0000880b0400d986 */ /* 0x0003e2000c101124 */
[----:B------:R-:W-:Y:S05]  /*4690*/  @P2 BRA `(.L_x_173) ;  /* 0x00000000000c2947 */ /* 0x000fea0003800000 */
[----:B------:R-:W1:Y:S02]  /*46a0*/  LDG.E.U8 R162, desc[UR36][R2.64+0x89] ;  /* 0x0000892402a27981 */ /* 0x000e64000c1e1100 */
[----:B-1----:R-:W-:-:S05]  /*46b0*/  PRMT R11, R162, 0x8880, RZ ;  /* 0x00008880a20b7816 */ /* 0x002fca00000000ff */
[----:B------:R-:W-:-:S07]  /*46c0*/  IMAD R10, R11, R152, RZ ;  /* 0x000000980b0a7224 */ /* 0x000fce00078e02ff */
.L_x_173:
[----:B------:R-:W-:Y:S05]  /*46d0*/  BSYNC B1 ;  /* 0x0000000000017941 */ /* 0x000fea0003800000 */
.L_x_172:
        /* <DEDUP_REMOVED lines=11> */
.L_x_175:
[----:B------:R-:W-:Y:S05]  /*4790*/  BSYNC B1 ;  /* 0x0000000000017941 */ /* 0x000fea0003800000 */
.L_x_174:
[----:B-1----:R-:W-:Y:S01]  /*47a0*/  @!P4 IMAD R11, R94, R153, R10 ;  /* 0x000000995e0bc224 */ /* 0x002fe200078e020a */
[----:B------:R-:W-:Y:S04]  /*47b0*/  BSSY B1, `(.L_x_176) ;  /* 0x0000006000017945 */ /* 0x000fe80003800000 */
[----:B------:R1:W-:Y:S01]  /*47c0*/  @!P4 STG.E.U8 desc[UR36][R6.64+0x88], R11 ;  /* 0x0000880b0600c986 */ /* 0x0003e2000c101124 */
[----:B------:R-:W-:Y:S05]  /*47d0*/  @P3 BRA `(.L_x_177) ;  /* 0x00000000000c3947 */ /* 0x000fea0003800000 */
[----:B------:R-:W1:Y:S02]  /*47e0*/  LDG.E.U8 R162, desc[UR36][R8.64+0x89] ;  /* 0x0000892408a27981 */ /* 0x000e64000c1e1100 */
[----:B-1----:R-:W-:-:S05]  /*47f0*/  PRMT R11, R162, 0x8880, RZ ;  /* 0x00008880a20b7816 */ /* 0x002fca00000000ff */
[----:B------:R-:W-:-:S07]  /*4800*/  IMAD R10, R11, R152, RZ ;  /* 0x000000980b0a7224 */ /* 0x000fce00078e02ff */
.L_x_177:
[----:B------:R-:W-:Y:S05]  /*4810*/  BSYNC B1 ;  /* 0x0000000000017941 */ /* 0x000fea0003800000 */
.L_x_176:
[----:B------:R-:W-:Y:S01]  /*4820*/  @!P3 IMAD R95, R95, R153, R10 ;  /* 0x000000995f5fb224 */ /* 0x000fe200078e020a */
[----:B------:R-:W-:Y:S04]  /*4830*/  BSSY B1, `(.L_x_178) ;  /* 0x0000006000017945 */ /* 0x000fe80003800000 */
[----:B------:R0:W-:Y:S01]  /*4840*/  @!P3 STG.E.U8 desc[UR36][R6.64+0x89], R95 ;  /* 0x0000895f0600b986 */ /* 0x0001e2000c101124 */
[----:B------:R-:W-:Y:S05]  /*4850*/  @P5 BRA `(.L_x_179) ;  /* 0x00000000000c5947 */ /* 0x000fea0003800000 */
[----:B------:R-:W1:Y:S02]  /*4860*/  LDG.E.U8 R162, desc[UR36][R2.64+0x90] ;  /* 0x0000902402a27981 */ /* 0x000e64000c1e1100 */
[----:B-1----:R-:W-:-:S05]  /*4870*/  PRMT R11, R162, 0x8880, RZ ;  /* 0x00008880a20b7816 */ /* 0x002fca00000000ff */
[----:B------:R-:W-:-:S07]  /*4880*/  IMAD R10, R11, R152, RZ ;  /* 0x000000980b0a7224 */ /* 0x000fce00078e02ff */
.L_x_179:
[----:B------:R-:W-:Y:S05]  /*4890*/  BSYNC B1 ;  /* 0x0000000000017941 */ /* 0x000fea0003800000 */
.L_x_178:
[----:B-1----:R-:W-:Y:S01]  /*48a0*/  @!P5 IMAD R11, R96, R153, R10 ;  /* 0x00000099600bd224 */ /* 0x002fe200078e020a */
[----:B------:R-:W-:Y:S04]  /*48b0*/  BSSY B1, `(.L_x_180) ;  /* 0x0000006000017945 */ /* 0x000fe80003800000 */
[----:B------:R1:W-:Y:S01]  /*48c0*/  @!P5 STG.E.U8 desc[UR36][R4.64+0x90], R11 ;  /* 0x0000900b0400d986 */ /* 0x0003e2000c101124 */
[----:B------:R-:W-:Y:S05]  /*48d0*/  @P2 BRA `(.L_x_181) ;  /* 0x00000000000c2947 */ /* 0x000fea0003800000 */
[----:B------:R-:W1:Y:S02]  /*48e0*/  LDG.E.U8 R162, desc[UR36][R2.64+0x91] ;  /* 0x0000912402a27981 */ /* 0x000e64000c1e1100 */
[----:B-1----:R-:W-:-:S05]  /*48f0*/  PRMT R11, R162, 0x8880, RZ ;  /* 0x00008880a20b7816 */ /* 0x002fca00000000ff */
[----:B------:R-:W-:-:S07]  /*4900*/  IMAD R10, R11, R152, RZ ;  /* 0x000000980b0a7224 */ /* 0x000fce00078e02ff */
.L_x_181:
[----:B------:R-:W-:Y:S05]  /*4910*/  BSYNC B1 ;  /* 0x0000000000017941 */ /* 0x000fea0003800000 */
.L_x_180:
        /* <DEDUP_REMOVED lines=11> */
.L_x_183:
[----:B------:R-:W-:Y:S05]  /*49d0*/  BSYNC B1 ;  /* 0x0000000000017941 */ /* 0x000fea0003800000 */
.L_x_182:
[----:B-1----:R-:W-:Y:S01]  /*49e0*/  @!P4 IMAD R11, R98, R153, R10 ;  /* 0x00000099620bc224 */ /* 0x002fe200078e020a */
[----:B------:R-:W-:Y:S04]  /*49f0*/  BSSY B1, `(.L_x_184) ;  /* 0x0000006000017945 */ /* 0x000fe80003800000 */
[----:B------:R1:W-:Y:S01]  /*4a00*/  @!P4 STG.E.U8 desc[UR36][R6.64+0x90], R11 ;  /* 0x0000900b0600c986 */ /* 0x0003e2000c101124 */
[----:B------:R-:W-:Y:S05]  /*4a10*/  @P3 BRA `(.L_x_185) ;  /* 0x00000000000c3947 */ /* 0x000fea0003800000 */
[----:B------:R-:W1:Y:S02]  /*4a20*/  LDG.E.U8 R162, desc[UR36][R8.64+0x91] ;  /* 0x0000912408a27981 */ /* 0x000e64000c1e1100 */
[----:B-1----:R-:W-:-:S05]  /*4a30*/  PRMT R11, R162, 0x8880, RZ ;  /* 0x00008880a20b7816 */ /* 0x002fca00000000ff */
[----:B------:R-:W-:-:S07]  /*4a40*/  IMAD R10, R11, R152, RZ ;  /* 0x000000980b0a7224 */ /* 0x000fce00078e02ff */
.L_x_185:
[----:B------:R-:W-:Y:S05]  /*4a50*/  BSYNC B1 ;  /* 0x0000000000017941 */ /* 0x000fea0003800000 */
.L_x_184:
[----:B------:R-:W-:Y:S01]  /*4a60*/  @!P3 IMAD R99, R99, R153, R10 ;  /* 0x000000996363b224 */ /* 0x000fe200078e020a */
[----:B------:R-:W-:Y:S04]  /*4a70*/  BSSY B1, `(.L_x_186) ;  /* 0x0000006000017945 */ /* 0x000fe80003800000 */
[----:B------:R0:W-:Y:S01]  /*4a80*/  @!P3 STG.E.U8 desc[UR36][R6.64+0x91], R99 ;  /* 0x000091630600b986 */ /* 0x0001e2000c101124 */
[----:B------:R-:W-:Y:S05]  /*4a90*/  @P5 BRA `(.L_x_187) ;  /* 0x00000000000c5947 */ /* 0x000fea0003800000 */
[----:B------:R-:W1:Y:S02]  /*4aa0*/  LDG.E.U8 R162, desc[UR36][R2.64+0x98] ;  /* 0x0000982402a27981 */ /* 0x000e64000c1e1100 */
[----:B-1----:R-:W-:-:S05]  /*4ab0*/  PRMT R11, R162, 0x8880, RZ ;  /* 0x00008880a20b7816 */ /* 0x002fca00000000ff */
[----:B------:R-:W-:-:S07]  /*4ac0*/  IMAD R10, R11, R152, RZ ;  /* 0x000000980b0a7224 */ /* 0x000fce00078e02ff */
.L_x_187:
[----:B------:R-:W-:Y:S05]  /*4ad0*/  BSYNC B1 ;  /* 0x0000000000017941 */ /* 0x000fea0003800000 */
.L_x_186:
[----:B-1----:R-:W-:Y:S01]  /*4ae0*/  @!P5 IMAD R11, R100, R153, R10 ;  /* 0x00000099640bd224 */ /* 0x002fe200078e020a */
[----:B------:R-:W-:Y:S04]  /*4af0*/  BSSY B1, `(.L_x_188) ;  /* 0x0000006000017945 */ /* 0x000fe80003800000 */
[----:B------:R1:W-:Y:S01]  /*4b00*/  @!P5 STG.E.U8 desc[UR36][R4.64+0x98], R11 ;  /* 0x0000980b0400d986 */ /* 0x0003e2000c101124 */
[----:B------:R-:W-:Y:S05]  /*4b10*/  @P2 BRA `(.L_x_189) ;  /* 0x00000000000c2947 */ /* 0x000fea0003800000 */
[----:B------:R-:W1:Y:S02]  /*4b20*/  LDG.E.U8 R162, desc[UR36][R2.64+0x99] ;  /* 0x0000992402a27981 */ /* 0x000e64000c1e1100 */
[----:B-1----:R-:W-:-:S05]  /*4b30*/  PRMT R11, R162, 0x8880, RZ ;  /* 0x00008880a20b7816 */ /* 0x002fca00000000ff */
[----:B------:R-:W-:-:S07]  /*4b40*/  IMAD R10, R11, R152, RZ ;  /* 0x000000980b0a7224 */ /* 0x000fce00078e02ff */
.L_x_189:
[----:B------:R-:W-:Y:S05]  /*4b50*/  BSYNC B1 ;  /* 0x0000000000017941 */ /* 0x000fea0003800000 */
.L_x_188:
        /* <DEDUP_REMOVED lines=11> */
.L_x_191:
[----:B------:R-:W-:Y:S05]  /*4c10*/  BSYNC B1 ;  /* 0x0000000000017941 */ /* 0x000fea0003800000 */
.L_x_190:
[----:B-1----:R-:W-:Y:S01]  /*4c20*/  @!P4 IMAD R11, R102, R153, R10 ;  /* 0x00000099660bc224 */ /* 0x002fe200078e020a */
[----:B------:R-:W-:Y:S04]  /*4c30*/  BSSY B1, `(.L_x_192) ;  /* 0x0000006000017945 */ /* 0x000fe80003800000 */
[----:B------:R1:W-:Y:S01]  /*4c40*/  @!P4 STG.E.U8 desc[UR36][R6.64+0x98], R11 ;  /* 0x0000980b0600c986 */ /* 0x0003e2000c101124 */
[----:B------:R-:W-:Y:S05]  /*4c50*/  @P3 BRA `(.L_x_193) ;  /* 0x00000000000c3947 */ /* 0x000fea0003800000 */
[----:B------:R-:W1:Y:S02]  /*4c60*/  LDG.E.U8 R162, desc[UR36][R8.64+0x99] ;  /* 0x0000992408a27981 */ /* 0x000e64000c1e1100 */
[----:B-1----:R-:W-:-:S05]  /*4c70*/  PRMT R11, R162, 0x8880, RZ ;  /* 0x00008880a20b7816 */ /* 0x002fca00000000ff */
[----:B------:R-:W-:-:S07]  /*4c80*/  IMAD R10, R11, R152, RZ ;  /* 0x000000980b0a7224 */ /* 0x000fce00078e02ff */
.L_x_193:
[----:B------:R-:W-:Y:S05]  /*4c90*/  BSYNC B1 ;  /* 0x0000000000017941 */ /* 0x000fea0003800000 */
.L_x_192:
[----:B------:R-:W-:Y:S01]  /*4ca0*/  @!P3 IMAD R103, R103, R153, R10 ;  /* 0x000000996767b224 */ /* 0x000fe200078e020a */
[----:B------:R-:W-:Y:S04]  /*4cb0*/  BSSY B1, `(.L_x_194) ;  /* 0x0000006000017945 */ /* 0x000fe80003800000 */
[----:B------:R0:W-:Y:S01]  /*4cc0*/  @!P3 STG.E.U8 desc[UR36][R6.64+0x99], R103 ;  /* 0x000099670600b986 */ /* 0x0001e2000c101124 */
[----:B------:R-:W-:Y:S05]  /*4cd0*/  @P5 BRA `(.L_x_195) ;  /* 0x00000000000c5947 */ /* 0x000fea0003800000 */
[----:B------:R-:W1:Y:S02]  /*4ce0*/  LDG.E.U8 R162, desc[UR36][R2.64+0xa0] ;  /* 0x0000a02402a27981 */ /* 0x000e64000c1e1100 */
[----:B-1----:R-:W-:-:S05]  /*4cf0*/  PRMT R11, R162, 0x8880, RZ ;  /* 0x00008880a20b7816 */ /* 0x002fca00000000ff */
[----:B------:R-:W-:-:S07]  /*4d00*/  IMAD R10, R11, R152, RZ ;  /* 0x000000980b0a7224 */ /* 0x000fce00078e02ff */
.L_x_195:
[----:B------:R-:W-:Y:S05]  /*4d10*/  BSYNC B1 ;  /* 0x0000000000017941 */ /* 0x000fea0003800000 */
.L_x_194:
[----:B-1----:R-:W-:Y:S01]  /*4d20*/  @!P5 IMAD R11, R104, R153, R10 ;  /* 0x00000099680bd224 */ /* 0x002fe200078e020a */
[----:B------:R-:W-:Y:S04]  /*4d30*/  BSSY B1, `(.L_x_196) ;  /* 0x0000006000017945 */ /* 0x000fe80003800000 */
[----:B------:R1:W-:Y:S01]  /*4d40*/  @!P5 STG.E.U8 desc[UR36][R4.64+0xa0], R11 ;  /* 0x0000a00b0400d986 */ /* 0x0003e2000c101124 */
[----:B------:R-:W-:Y:S05]  /*4d50*/  @P2 BRA `(.L_x_197) ;  /* 0x00000000000c2947 */ /* 0x000fea0003800000 */
[----:B------:R-:W1:Y:S02]  /*4d60*/  LDG.E.U8 R162, desc[UR36][R2.64+0xa1] ;  /* 0x0000a12402a27981 */ /* 0x000e64000c1e1100 */
[----:B-1----:R-:W-:-:S05]  /*4d70*/  PRMT R11, R162, 0x8880, RZ ;  /* 0x00008880a20b7816 */ /* 0x002fca00000000ff */
[----:B------:R-:W-:-:S07]  /*4d80*/  IMAD R10, R11, R152, RZ ;  /* 0x000000980b0a7224 */ /* 0x000fce00078e02ff */
.L_x_197:
[----:B------:R-:W-:Y:S05]  /*4d90*/  BSYNC B1 ;  /* 0x0000000000017941 */ /* 0x000fea0003800000 */
.L_x_196:
        /* <DEDUP_REMOVED lines=11> */
.L_x_199:
[----:B------:R-:W-:Y:S05]  /*4e50*/  BSYNC B1 ;  /* 0x0000000000017941 */ /* 0x000fea0003800000 */
.L_x_198:
[----:B-1----:R-:W-:Y:S01]  /*4e60*/  @!P4 IMAD R11, R106, R153, R10 ;  /* 0x000000996a0bc224 */ /* 0x002fe200078e020a */
[----:B------:R-:W-:Y:S04]  /*4e70*/  BSSY B1, `(.L_x_200) ;  /* 0x0000006000017945 */ /* 0x000fe80003800000 */
[----:B------:R1:W-:Y:S01]  /*4e80*/  @!P4 STG.E.U8 desc[UR36][R6.64+0xa0], R11 ;  /* 0x0000a00b0600c986 */ /* 0x0003e2000c101124 */
[----:B------:R-:W-:Y:S05]  /*4e90*/  @P3 BRA `(.L_x_201) ;  /* 0x00000000000c3947 */ /* 0x000fea0003800000 */
[----:B------:R-:W1:Y:S02]  /*4ea0*/  LDG.E.U8 R162, desc[UR36][R8.64+0xa1] ;  /* 0x0000a12408a27981 */ /* 0x000e64000c1e1100 */
[----:B-1----:R-:W-:-:S05]  /*4eb0*/  PRMT R11, R162, 0x8880, RZ ;  /* 0x00008880a20b7816 */ /* 0x002fca00000000ff */
[----:B------:R-:W-:-:S07]  /*4ec0*/  IMAD R10, R11, R152, RZ ;  /* 0x000000980b0a7224 */ /* 0x000fce00078e02ff */
.L_x_201:
[----:B------:R-:W-:Y:S05]  /*4ed0*/  BSYNC B1 ;  /* 0x0000000000017941 */ /* 0x000fea0003800000 */
.L_x_200:
[----:B------:R-:W-:Y:S01]  /*4ee0*/  @!P3 IMAD R107, R107, R153, R10 ;  /* 0x000000996b6bb224 */ /* 0x000fe200078e020a */
[----:B------:R-:W-:Y:S04]  /*4ef0*/  BSSY B1, `(.L_x_202) ;  /* 0x0000006000017945 */ /* 0x000fe80003800000 */
[----:B------:R0:W-:Y:S01]  /*4f00*/  @!P3 STG.E.U8 desc[UR36][R6.64+0xa1], R107 ;  /* 0x0000a16b0600b986 */ /* 0x0001e2000c101124 */
[----:B------:R-:W-:Y:S05]  /*4f10*/  @P5 BRA `(.L_x_203) ;  /* 0x00000000000c5947 */ /* 0x000fea0003800000 */
[----:B------:R-:W1:Y:S02]  /*4f20*/  LDG.E.U8 R162, desc[UR36][R2.64+0xa8] ;  /* 0x0000a82402a27981 */ /* 0x000e64000c1e1100 */
[----:B-1----:R-:W-:-:S05]  /*4f30*/  PRMT R11, R162, 0x8880, RZ ;  /* 0x00008880a20b7816 */ /* 0x002fca00000000ff */
[----:B------:R-:W-:-:S07]  /*4f40*/  IMAD R10, R11, R152, RZ ;  /* 0x000000980b0a7224 */ /* 0x000fce00078e02ff */
.L_x_203:
[----:B------:R-:W-:Y:S05]  /*4f50*/  BSYNC B1 ;  /* 0x0000000000017941 */ /* 0x000fea0003800000 */
.L_x_202:
[----:B-1----:R-:W-:Y:S01]  /*4f60*/  @!P5 IMAD R11, R108, R153, R10 ;  /* 0x000000996c0bd224 */ /* 0x002fe200078e020a */
[----:B------:R-:W-:Y:S04]  /*4f70*/  BSSY B1, `(.L_x_204) ;  /* 0x0000006000017945 */ /* 0x000fe80003800000 */
[----:B------:R1:W-:Y:S01]  /*4f80*/  @!P5 STG.E.U8 desc[UR36][R4.64+0xa8], R11 ;  /* 0x0000a80b0400d986 */ /* 0x0003e2000c101124 */
[----:B------:R-:W-:Y:S05]  /*4f90*/  @P2 BRA `(.L_x_205) ;  /* 0x00000000000c2947 */ /* 0x000fea0003800000 */
[----:B------:R-:W1:Y:S02]  /*4fa0*/  LDG.E.U8 R162, desc[UR36][R2.64+0xa9] ;  /* 0x0000a92402a27981 */ /* 0x000e64000c1e1100 */
[----:B-1----:R-:W-:-:S05]  /*4fb0*/  PRMT R11, R162, 0x8880, RZ ;  /* 0x00008880a20b7816 */ /* 0x002fca00000000ff */
[----:B------:R-:W-:-:S07]  /*4fc0*/  IMAD R10, R11, R152, RZ ;  /* 0x000000980b0a7224 */ /* 0x000fce00078e02ff */
.L_x_205:
[----:B------:R-:W-:Y:S05]  /*4fd0*/  BSYNC B1 ;  /* 0x0000000000017941 */ /* 0x000fea0003800000 */
.L_x_204:
        /* <DEDUP_REMOVED lines=11> */
.L_x_207:
[----:B------:R-:W-:Y:S05]  /*5090*/  BSYNC B1 ;  /* 0x0000000000017941 */ /* 0x000fea0003800000 */
.L_x_206:
[----:B-1----:R-:W-:Y:S01]  /*50a0*/  @!P4 IMAD R11, R110, R153, R10 ;  /* 0x000000996e0bc224 */ /* 0x002fe200078e020a */
[----:B------:R-:W-:Y:S04]  /*50b0*/  BSSY B1, `(.L_x_208) ;  /* 0x0000006000017945 */ /* 0x000fe80003800000 */
[----:B------:R1:W-:Y:S01]  /*50c0*/  @!P4 STG.E.U8 desc[UR36][R6.64+0xa8], R11 ;  /* 0x0000a80b0600c986 */ /* 0x0003e2000c101124 */
[----:B------:R-:W-:Y:S05]  /*50d0*/  @P3 BRA `(.L_x_209) ;  /* 0x00000000000c3947 */ /* 0x000fea0003800000 */
[----:B------:R-:W1:Y:S02]  /*50e0*/  LDG.E.U8 R162, desc[UR36][R8.64+0xa9] ;  /* 0x0000a92408a27981 */ /* 0x000e64000c1e1100 */
[----:B-1----:R-:W-:-:S05]  /*50f0*/  PRMT R11, R162, 0x8880, RZ ;  /* 0x00008880a20b7816 */ /* 0x002fca00000000ff */
[----:B------:R-:W-:-:S07]  /*5100*/  IMAD R10, R11, R152, RZ ;  /* 0x000000980b0a7224 */ /* 0x000fce00078e02ff */
.L_x_209:
[----:B------:R-:W-:Y:S05]  /*5110*/  BSYNC B1 ;  /* 0x0000000000017941 */ /* 0x000fea0003800000 */
.L_x_208:
[----:B------:R-:W-:Y:S01]  /*5120*/  @!P3 IMAD R111, R111, R153, R10 ;  /* 0x000000996f6fb224 */ /* 0x000fe200078e020a */
[----:B------:R-:W-:Y:S04]  /*5130*/  BSSY B1, `(.L_x_210) ;  /* 0x0000006000017945 */ /* 0x000fe80003800000 */
[----:B------:R0:W-:Y:S01]  /*5140*/  @!P3 STG.E.U8 desc[UR36][R6.64+0xa9], R111 ;  /* 0x0000a96f0600b986 */ /* 0x0001e2000c101124 */
[----:B------:R-:W-:Y:S05]  /*5150*/  @P5 BRA `(.L_x_211) ;  /* 0x00000000000c5947 */ /* 0x000fea0003800000 */
[----:B------:R-:W1:Y:S02]  /*5160*/  LDG.E.U8 R162, desc[UR36][R2.64+0xb0] ;  /* 0x0000b02402a27981 */ /* 0x000e64000c1e1100 */
[----:B-1----:R-:W-:-:S05]  /*5170*/  PRMT R11, R162, 0x8880, RZ ;  /* 0x00008880a20b7816 */ /* 0x002fca00000000ff */
[----:B------:R-:W-:-:S07]  /*5180*/  IMAD R10, R11, R152, RZ ;  /* 0x000000980b0a7224 */ /* 0x000fce00078e02ff */
.L_x_211:
[----:B------:R-:W-:Y:S05]  /*5190*/  BSYNC B1 ;  /* 0x0000000000017941 */ /* 0x000fea0003800000 */
.L_x_210:
[----:B-1----:R-:W-:Y:S01]  /*51a0*/  @!P5 IMAD R11, R112, R153, R10 ;  /* 0x00000099700bd224 */ /* 0x002fe200078e020a */
[----:B------:R-:W-:Y:S04]  /*51b0*/  BSSY B1, `(.L_x_212) ;  /* 0x0000006000017945 */ /* 0x000fe80003800000 */
[----:B------:R1:W-:Y:S01]  /*51c0*/  @!P5 STG.E.U8 desc[UR36][R4.64+0xb0], R11 ;  /* 0x0000b00b0400d986 */ /* 0x0003e2000c101124 */
[----:B------:R-:W-:Y:S05]  /*51d0*/  @P2 BRA `(.L_x_213) ;  /* 0x00000000000c2947 */ /* 0x000fea0003800000 */
[----:B------:R-:W1:Y:S02]  /*51e0*/  LDG.E.U8 R162, desc[UR36][R2.64+0xb1] ;  /* 0x0000b12402a27981 */ /* 0x000e64000c1e1100 */
[----:B-1----:R-:W-:-:S05]  /*51f0*/  PRMT R11, R162, 0x8880, RZ ;  /* 0x00008880a20b7816 */ /* 0x002fca00000000ff */
[----:B------:R-:W-:-:S07]  /*5200*/  IMAD R10, R11, R152, RZ ;  /* 0x000000980b0a7224 */ /* 0x000fce00078e02ff */
.L_x_213:
[----:B------:R-:W-:Y:S05]  /*5210*/  BSYNC B1 ;  /* 0x0000000000017941 */ /* 0x000fea0003800000 */
.L_x_212:
        /* <DEDUP_REMOVED lines=11> */
.L_x_215:
[----:B------:R-:W-:Y:S05]  /*52d0*/  BSYNC B1 ;  /* 0x0000000000017941 */ /* 0x000fea0003800000 */
.L_x_214:
[----:B-1----:R-:W-:Y:S01]  /*52e0*/  @!P4 IMAD R11, R114, R153, R10 ;  /* 0x00000099720bc224 */ /* 0x002fe200078e020a */
[----:B------:R-:W-:Y:S04]  /*52f0*/  BSSY B1, `(.L_x_216) ;  /* 0x0000006000017945 */ /* 0x000fe80003800000 */
[----:B------:R1:W-:Y:S01]  /*5300*/  @!P4 STG.E.U8 desc[UR36][R6.64+0xb0], R11 ;  /* 0x0000b00b0600c986 */ /* 0x0003e2000c101124 */
[----:B------:R-:W-:Y:S05]  /*5310*/  @P3 BRA `(.L_x_217) ;  /* 0x00000000000c3947 */ /* 0x000fea0003800000 */
[----:B------:R-:W1:Y:S02]  /*5320*/  LDG.E.U8 R162, desc[UR36][R8.64+0xb1] ;  /* 0x0000b12408a27981 */ /* 0x000e64000c1e1100 */
[----:B-1----:R-:W-:-:S05]  /*5330*/  PRMT R11, R162, 0x8880, RZ ;  /* 0x00008880a20b7816 */ /* 0x002fca00000000ff */
[----:B------:R-:W-:-:S07]  /*5340*/  IMAD R10, R11, R152, RZ ;  /* 0x000000980b0a7224 */ /* 0x000fce00078e02ff */
.L_x_217:
[----:B------:R-:W-:Y:S05]  /*5350*/  BSYNC B1 ;  /* 0x0000000000017941 */ /* 0x000fea0003800000 */
.L_x_216:
[----:B------:R-:W-:Y:S01]  /*5360*/  @!P3 IMAD R115, R115, R153, R10 ;  /* 0x000000997373b224 */ /* 0x000fe200078e020a */
[----:B------:R-:W-:Y:S04]  /*5370*/  BSSY B1, `(.L_x_218) ;  /* 0x0000006000017945 */ /* 0x000fe80003800000 */
[----:B------:R0:W-:Y:S01]  /*5380*/  @!P3 STG.E.U8 desc[UR36][R6.64+0xb1], R115 ;  /* 0x0000b1730600b986 */ /* 0x0001e2000c101124 */
[----:B------:R-:W-:Y:S05]  /*5390*/  @P5 BRA `(.L_x_219) ;  /* 0x00000000000c5947 */ /* 0x000fea0003800000 */
[----:B------:R-:W1:Y:S02]  /*53a0*/  LDG.E.U8 R162, desc[UR36][R2.64+0xb8] ;  /* 0x0000b82402a27981 */ /* 0x000e64000c1e1100 */
[----:B-1----:R-:W-:-:S05]  /*53b0*/  PRMT R11, R162, 0x8880, RZ ;  /* 0x00008880a20b7816 */ /* 0x002fca00000000ff */
[----:B------:R-:W-:-:S07]  /*53c0*/  IMAD R10, R11, R152, RZ ;  /* 0x000000980b0a7224 */ /* 0x000fce00078e02ff */
.L_x_219:
[----:B------:R-:W-:Y:S05]  /*53d0*/  BSYNC B1 ;  /* 0x0000000000017941 */ /* 0x000fea0003800000 */
.L_x_218:
[----:B-1----:R-:W-:Y:S01]  /*53e0*/  @!P5 IMAD R11, R116, R153, R10 ;  /* 0x00000099740bd224 */ /* 0x002fe200078e020a */
[----:B------:R-:W-:Y:S04]  /*53f0*/  BSSY B1, `(.L_x_220) ;  /* 0x0000006000017945 */ /* 0x000fe80003800000 */
[----:B------:R1:W-:Y:S01]  /*5400*/  @!P5 STG.E.U8 desc[UR36][R4.64+0xb8], R11 ;  /* 0x0000b80b0400d986 */ /* 0x0003e2000c101124 */
[----:B------:R-:W-:Y:S05]  /*5410*/  @P2 BRA `(.L_x_221) ;  /* 0x00000000000c2947 */ /* 0x000fea0003800000 */
[----:B------:R-:W1:Y:S02]  /*5420*/  LDG.E.U8 R162, desc[UR36][R2.64+0xb9] ;  /* 0x0000b92402a27981 */ /* 0x000e64000c1e1100 */
[----:B-1----:R-:W-:-:S05]  /*5430*/  PRMT R11, R162, 0x8880, RZ ;  /* 0x00008880a20b7816 */ /* 0x002fca00000000ff */
[----:B------:R-:W-:-:S07]  /*5440*/  IMAD R10, R11, R152, RZ ;  /* 0x000000980b0a7224 */ /* 0x000fce00078e02ff */
.L_x_221:
[----:B------:R-:W-:Y:S05]  /*5450*/  BSYNC B1 ;  /* 0x0000000000017941 */ /* 0x000fea0003800000 */
.L_x_220:
        /* <DEDUP_REMOVED lines=11> */
.L_x_223:
[----:B------:R-:W-:Y:S05]  /*5510*/  BSYNC B1 ;  /* 0x0000000000017941 */ /* 0x000fea0003800000 */
.L_x_222:
[----:B-1----:R-:W-:Y:S01]  /*5520*/  @!P4 IMAD R11, R118, R153, R10 ;  /* 0x00000099760bc224 */ /* 0x002fe200078e020a */
[----:B------:R-:W-:Y:S04]  /*5530*/  BSSY B1, `(.L_x_224) ;  /* 0x0000006000017945 */ /* 0x000fe80003800000 */
[----:B------:R1:W-:Y:S01]  /*5540*/  @!P4 STG.E.U8 desc[UR36][R6.64+0xb8], R11 ;  /* 0x0000b80b0600c986 */ /* 0x0003e2000c101124 */
[----:B------:R-:W-:Y:S05]  /*5550*/  @P3 BRA `(.L_x_225) ;  /* 0x00000000000c3947 */ /* 0x000fea0003800000 */
[----:B------:R-:W1:Y:S02]  /*5560*/  LDG.E.U8 R162, desc[UR36][R8.64+0xb9] ;  /* 0x0000b92408a27981 */ /* 0x000e64000c1e1100 */
[----:B-1----:R-:W-:-:S05]  /*5570*/  PRMT R11, R162, 0x8880, RZ ;  /* 0x00008880a20b7816 */ /* 0x002fca00000000ff */
[----:B------:R-:W-:-:S07]  /*5580*/  IMAD R10, R11, R152, RZ ;  /* 0x000000980b0a7224 */ /* 0x000fce00078e02ff */
.L_x_225:
[----:B------:R-:W-:Y:S05]  /*5590*/  BSYNC B1 ;  /* 0x0000000000017941 */ /* 0x000fea0003800000 */
.L_x_224:
[----:B------:R-:W-:Y:S01]  /*55a0*/  @!P3 IMAD R119, R119, R153, R10 ;  /* 0x000000997777b224 */ /* 0x000fe200078e020a */
[----:B------:R-:W-:Y:S04]  /*55b0*/  BSSY B1, `(.L_x_226) ;  /* 0x0000006000017945 */ /* 0x000fe80003800000 */
[----:B------:R0:W-:Y:S01]  /*55c0*/  @!P3 STG.E.U8 desc[UR36][R6.64+0xb9], R119 ;  /* 0x0000b9770600b986 */ /* 0x0001e2000c101124 */
[----:B------:R-:W-:Y:S05]  /*55d0*/  @P5 BRA `(.L_x_227) ;  /* 0x00000000000c5947 */ /* 0x000fea0003800000 */
[----:B------:R-:W1:Y:S02]  /*55e0*/  LDG.E.U8 R162, desc[UR36][R2.64+0xc0] ;  /* 0x0000c02402a27981 */ /* 0x000e64000c1e1100 */
[----:B-1----:R-:W-:-:S05]  /*55f0*/  PRMT R11, R162, 0x8880, RZ ;  /* 0x00008880a20b7816 */ /* 0x002fca00000000ff */
[----:B------:R-:W-:-:S07]  /*5600*/  IMAD R10, R11, R152, RZ ;  /* 0x000000980b0a7224 */ /* 0x000fce00078e02ff */
.L_x_227:
[----:B------:R-:W-:Y:S05]  /*5610*/  BSYNC B1 ;  /* 0x0000000000017941 */ /* 0x000fea0003800000 */
.L_x_226:
[----:B-1----:R-:W-:Y:S01]  /*5620*/  @!P5 IMAD R11, R120, R153, R10 ;  /* 0x00000099780bd224 */ /* 0x002fe200078e020a */
[----:B------:R-:W-:Y:S04]  /*5630*/  BSSY B1, `(.L_x_228) ;  /* 0x0000006000017945 */ /* 0x000fe80003800000 */
[----:B------:R1:W-:Y:S01]  /*5640*/  @!P5 STG.E.U8 desc[UR36][R4.64+0xc0], R11 ;  /* 0x0000c00b0400d986 */ /* 0x0003e2000c101124 */
[----:B------:R-:W-:Y:S05]  /*5650*/  @P2 BRA `(.L_x_229) ;  /* 0x00000000000c2947 */ /* 0x000fea0003800000 */
[----:B------:R-:W1:Y:S02]  /*5660*/  LDG.E.U8 R162, desc[UR36][R2.64+0xc1] ;  /* 0x0000c12402a27981 */ /* 0x000e64000c1e1100 */
[----:B-1----:R-:W-:-:S05]  /*5670*/  PRMT R11, R162, 0x8880, RZ ;  /* 0x00008880a20b7816 */ /* 0x002fca00000000ff */
[----:B------:R-:W-:-:S07]  /*5680*/  IMAD R10, R11, R152, RZ ;  /* 0x000000980b0a7224 */ /* 0x000fce00078e02ff */
.L_x_229:
[----:B------:R-:W-:Y:S05]  /*5690*/  BSYNC B1 ;  /* 0x0000000000017941 */ /* 0x000fea0003800000 */
.L_x_228:
        /* <DEDUP_REMOVED lines=11> */
.L_x_231:
[----:B------:R-:W-:Y:S05]  /*5750*/  BSYNC B1 ;  /* 0x0000000000017941 */ /* 0x000fea0003800000 */
.L_x_230:
[----:B-1----:R-:W-:Y:S01]  /*5760*/  @!P4 IMAD R11, R122, R153, R10 ;  /* 0x000000997a0bc224 */ /* 0x002fe200078e020a */
[----:B------:R-:W-:Y:S04]  /*5770*/  BSSY B1, `(.L_x_232) ;  /* 0x0000006000017945 */ /* 0x000fe80003800000 */
[----:B------:R1:W-:Y:S01]  /*5780*/  @!P4 STG.E.U8 desc[UR36][R6.64+0xc0], R11 ;  /* 0x0000c00b0600c986 */ /* 0x0003e2000c101124 */
[----:B------:R-:W-:Y:S05]  /*5790*/  @P3 BRA `(.L_x_233) ;  /* 0x00000000000c3947 */ /* 0x000fea0003800000 */
[----:B------:R-:W1:Y:S02]  /*57a0*/  LDG.E.U8 R162, desc[UR36][R8.64+0xc1] ;  /* 0x0000c12408a27981 */ /* 0x000e64000c1e1100 */
[----:B-1----:R-:W-:-:S05]  /*57b0*/  PRMT R11, R162, 0x8880, RZ ;  /* 0x00008880a20b7816 */ /* 0x002fca00000000ff */
[----:B------:R-:W-:-:S07]  /*57c0*/  IMAD R10, R11, R152, RZ ;  /* 0x000000980b0a7224 */ /* 0x000fce00078e02ff */
.L_x_233:
[----:B------:R-:W-:Y:S05]  /*57d0*/  BSYNC B1 ;  /* 0x0000000000017941 */ /* 0x000fea0003800000 */
.L_x_232:
[----:B------:R-:W-:Y:S01]  /*57e0*/  @!P3 IMAD R123, R123, R153, R10 ;  /* 0x000000997b7bb224 */ /* 0x000fe200078e020a */
[----:B------:R-:W-:Y:S04]  /*57f0*/  BSSY B1, `(.L_x_234) ;  /* 0x0000006000017945 */ /* 0x000fe80003800000 */
[----:B------:R0:W-:Y:S01]  /*5800*/  @!P3 STG.E.U8 desc[UR36][R6.64+0xc1], R123 ;  /* 0x0000c17b0600b986 */ /* 0x0001e2000c101124 */
[----:B------:R-:W-:Y:S05]  /*5810*/  @P5 BRA `(.L_x_235) ;  /* 0x00000000000c5947 */ /* 0x000fea0003800000 */
[----:B------:R-:W1:Y:S02]  /*5820*/  LDG.E.U8 R162, desc[UR36][R2.64+0xc8] ;  /* 0x0000c82402a27981 */ /* 0x000e64000c1e1100 */
[----:B-1----:R-:W-:-:S05]  /*5830*/  PRMT R11, R162, 0x8880, RZ ;  /* 0x00008880a20b7816 */ /* 0x002fca00000000ff */
[----:B------:R-:W-:-:S07]  /*5840*/  IMAD R10, R11, R152, RZ ;  /* 0x000000980b0a7224 */ /* 0x000fce00078e02ff */
.L_x_235:
[----:B------:R-:W-:Y:S05]  /*5850*/  BSYNC B1 ;  /* 0x0000000000017941 */ /* 0x000fea0003800000 */
.L_x_234:
[----:B-1----:R-:W-:Y:S01]  /*5860*/  @!P5 IMAD R11, R124, R153, R10 ;  /* 0x000000997c0bd224 */ /* 0x002fe200078e020a */
[----:B------:R-:W-:Y:S04]  /*5870*/  BSSY B1, `(.L_x_236) ;  /* 0x0000006000017945 */ /* 0x000fe80003800000 */
[----:B------:R1:W-:Y:S01]  /*5880*/  @!P5 STG.E.U8 desc[UR36][R4.64+0xc8], R11 ;  /* 0x0000c80b0400d986 */ /* 0x0003e2000c101124 */
[----:B------:R-:W-:Y:S05]  /*5890*/  @P2 BRA `(.L_x_237) ;  /* 0x00000000000c2947 */ /* 0x000fea0003800000 */
[----:B------:R-:W1:Y:S02]  /*58a0*/  LDG.E.U8 R162, desc[UR36][R2.64+0xc9] ;  /* 0x0000c92402a27981 */ /* 0x000e64000c1e1100 */
[----:B-1----:R-:W-:-:S05]  /*58b0*/  PRMT R11, R162, 0x8880, RZ ;  /* 0x00008880a20b7816 */ /* 0x002fca00000000ff */
[----:B------:R-:W-:-:S07]  /*58c0*/  IMAD R10, R11, R152, RZ ;  /* 0x000000980b0a7224 */ /* 0x000fce00078e02ff */
.L_x_237:
[----:B------:R-:W-:Y:S05]  /*58d0*/  BSYNC B1 ;  /* 0x0000000000017941 */ /* 0x000fea0003800000 */
.L_x_236:
        /* <DEDUP_REMOVED lines=11> */
.L_x_239:
[----:B------:R-:W-:Y:S05]  /*5990*/  BSYNC B1 ;  /* 0x0000000000017941 */ /* 0x000fea0003800000 */
.L_x_238:
[----:B-1----:R-:W-:Y:S01]  /*59a0*/  @!P4 IMAD R11, R126, R153, R10 ;  /* 0x000000997e0bc224 */ /* 0x002fe200078e020a */
[----:B------:R-:W-:Y:S04]  /*59b0*/  BSSY B1, `(.L_x_240) ;  /* 0x0000006000017945 */ /* 0x000fe80003800000 */
[----:B------:R1:W-:Y:S01]  /*59c0*/  @!P4 STG.E.U8 desc[UR36][R6.64+0xc8], R11 ;  /* 0x0000c80b0600c986 */ /* 0x0003e2000c101124 */
[----:B------:R-:W-:Y:S05]  /*59d0*/  @P3 BRA `(.L_x_241) ;  /* 0x00000000000c3947 */ /* 0x000fea0003800000 */
[----:B------:R-:W1:Y:S02]  /*59e0*/  LDG.E.U8 R162, desc[UR36][R8.64+0xc9] ;  /* 0x0000c92408a27981 */ /* 0x000e64000c1e1100 */
[----:B-1----:R-:W-:-:S05]  /*59f0*/  PRMT R11, R162, 0x8880, RZ ;  /* 0x00008880a20b7816 */ /* 0x002fca00000000ff */
[----:B------:R-:W-:-:S07]  /*5a00*/  IMAD R10, R11, R152, RZ ;  /* 0x000000980b0a7224 */ /* 0x000fce00078e02ff */
.L_x_241:
[----:B------:R-:W-:Y:S05]  /*5a10*/  BSYNC B1 ;  /* 0x0000000000017941 */ /* 0x000fea0003800000 */
.L_x_240:
[----:B------:R-:W-:Y:S01]  /*5a20*/  @!P3 IMAD R127, R127, R153, R10 ;  /* 0x000000997f7fb224 */ /* 0x000fe200078e020a */
[----:B------:R-:W-:Y:S04]  /*5a30*/  BSSY B1, `(.L_x_242) ;  /* 0x0000006000017945 */ /* 0x000fe80003800000 */
[----:B------:R0:W-:Y:S01]  /*5a40*/  @!P3 STG.E.U8 desc[UR36][R6.64+0xc9], R127 ;  /* 0x0000c97f0600b986 */ /* 0x0001e2000c101124 */
[----:B------:R-:W-:Y:S05]  /*5a50*/  @P5 BRA `(.L_x_243) ;  /* 0x00000000000c5947 */ /* 0x000fea0003800000 */
[----:B------:R-:W1:Y:S02]  /*5a60*/  LDG.E.U8 R162, desc[UR36][R2.64+0xd0] ;  /* 0x0000d02402a27981 */ /* 0x000e64000c1e1100 */
[----:B-1----:R-:W-:-:S05]  /*5a70*/  PRMT R11, R162, 0x8880, RZ ;  /* 0x00008880a20b7816 */ /* 0x002fca00000000ff */
[----:B------:R-:W-:-:S07]  /*5a80*/  IMAD R10, R11, R152, RZ ;  /* 0x000000980b0a7224 */ /* 0x000fce00078e02ff */
.L_x_243:
[----:B------:R-:W-:Y:S05]  /*5a90*/  BSYNC B1 ;  /* 0x0000000000017941 */ /* 0x000fea0003800000 */
.L_x_242:
[----:B-1----:R-:W-:Y:S01]  /*5aa0*/  @!P5 IMAD R11, R128, R153, R10 ;  /* 0x00000099800bd224 */ /* 0x002fe200078e020a */
[----:B------:R-:W-:Y:S04]  /*5ab0*/  BSSY B1, `(.L_x_244) ;  /* 0x0000006000017945 */ /* 0x000fe80003800000 */
[----:B------:R1:W-:Y:S01]  /*5ac0*/  @!P5 STG.E.U8 desc[UR36][R4.64+0xd0], R11 ;  /* 0x0000d00b0400d986 */ /* 0x0003e2000c101124 */
[----:B------:R-:W-:Y:S05]  /*5ad0*/  @P2 BRA `(.L_x_245) ;  /* 0x00000000000c2947 */ /* 0x000fea0003800000 */
[----:B------:R-:W1:Y:S02]  /*5ae0*/  LDG.E.U8 R162, desc[UR36][R2.64+0xd1] ;  /* 0x0000d12402a27981 */ /* 0x000e64000c1e1100 */
[----:B-1----:R-:W-:-:S05]  /*5af0*/  PRMT R11, R162, 0x8880, RZ ;  /* 0x00008880a20b7816 */ /* 0x002fca00000000ff */
[----:B------:R-:W-:-:S07]  /*5b00*/  IMAD R10, R11, R152, RZ ;  /* 0x000000980b0a7224 */ /* 0x000fce00078e02ff */
.L_x_245:
[----:B------:R-:W-:Y:S05]  /*5b10*/  BSYNC B1 ;  /* 0x0000000000017941 */ /* 0x000fea0003800000 */
.L_x_244:
        /* <DEDUP_REMOVED lines=11> */
.L_x_247:
[----:B------:R-:W-:Y:S05]  /*5bd0*/  BSYNC B1 ;  /* 0x0000000000017941 */ /* 0x000fea0003800000 */
.L_x_246:
[----:B-1----:R-:W-:Y:S01]  /*5be0*/  @!P4 IMAD R11, R130, R153, R10 ;  /* 0x00000099820bc224 */ /* 0x002fe200078e020a */
[----:B------:R-:W-:Y:S04]  /*5bf0*/  BSSY B1, `(.L_x_248) ;  /* 0x0000006000017945 */ /* 0x000fe80003800000 */
[----:B------:R1:W-:Y:S01]  /*5c00*/  @!P4 STG.E.U8 desc[UR36][R6.64+0xd0], R11 ;  /* 0x0000d00b0600c986 */ /* 0x0003e2000c101124 */
[----:B------:R-:W-:Y:S05]  /*5c10*/  @P3 BRA `(.L_x_249) ;  /* 0x00000000000c3947 */ /* 0x000fea0003800000 */
[----:B------:R-:W1:Y:S02]  /*5c20*/  LDG.E.U8 R162, desc[UR36][R8.64+0xd1] ;  /* 0x0000d12408a27981 */ /* 0x000e64000c1e1100 */
[----:B-1----:R-:W-:-:S05]  /*5c30*/  PRMT R11, R162, 0x8880, RZ ;  /* 0x00008880a20b7816 */ /* 0x002fca00000000ff */
[----:B------:R-:W-:-:S07]  /*5c40*/  IMAD R10, R11, R152, RZ ;  /* 0x000000980b0a7224 */ /* 0x000fce00078e02ff */
.L_x_249:
[----:B------:R-:W-:Y:S05]  /*5c50*/  BSYNC B1 ;  /* 0x0000000000017941 */ /* 0x000fea0003800000 */
.L_x_248:
[----:B------:R-:W-:Y:S01]  /*5c60*/  @!P3 IMAD R131, R131, R153, R10 ;  /* 0x000000998383b224 */ /* 0x000fe200078e020a */
[----:B------:R-:W-:Y:S04]  /*5c70*/  BSSY B1, `(.L_x_250) ;  /* 0x0000006000017945 */ /* 0x000fe80003800000 */
[----:B------:R0:W-:Y:S01]  /*5c80*/  @!P3 STG.E.U8 desc[UR36][R6.64+0xd1], R131 ;  /* 0x0000d1830600b986 */ /* 0x0001e2000c101124 */
[----:B------:R-:W-:Y:S05]  /*5c90*/  @P5 BRA `(.L_x_251) ;  /* 0x00000000000c5947 */ /* 0x000fea0003800000 */
[----:B------:R-:W1:Y:S02]  /*5ca0*/  LDG.E.U8 R162, desc[UR36][R2.64+0xd8] ;  /* 0x0000d82402a27981 */ /* 0x000e64000c1e1100 */
[----:B-1----:R-:W-:-:S05]  /*5cb0*/  PRMT R11, R162, 0x8880, RZ ;  /* 0x00008880a20b7816 */ /* 0x002fca00000000ff */
[----:B------:R-:W-:-:S07]  /*5cc0*/  IMAD R10, R11, R152, RZ ;  /* 0x000000980b0a7224 */ /* 0x000fce00078e02ff */
.L_x_251:
[----:B------:R-:W-:Y:S05]  /*5cd0*/  BSYNC B1 ;  /* 0x0000000000017941 */ /* 0x000fea0003800000 */
.L_x_250:
[----:B-1----:R-:W-:Y:S01]  /*5ce0*/  @!P5 IMAD R11, R132, R153, R10 ;  /* 0x00000099840bd224 */ /* 0x002fe200078e020a */
[----:B------:R-:W-:Y:S04]  /*5cf0*/  BSSY B1, `(.L_x_252) ;  /* 0x0000006000017945 */ /* 0x000fe80003800000 */
[----:B------:R1:W-:Y:S01]  /*5d00*/  @!P5 STG.E.U8 desc[UR36][R4.64+0xd8], R11 ;  /* 0x0000d80b0400d986 */ /* 0x0003e2000c101124 */
[----:B------:R-:W-:Y:S05]  /*5d10*/  @P2 BRA `(.L_x_253) ;  /* 0x00000000000c2947 */ /* 0x000fea0003800000 */
[----:B------:R-:W1:Y:S02]  /*5d20*/  LDG.E.U8 R162, desc[UR36][R2.64+0xd9] ;  /* 0x0000d92402a27981 */ /* 0x000e64000c1e1100 */
[----:B-1----:R-:W-:-:S05]  /*5d30*/  PRMT R11, R162, 0x8880, RZ ;  /* 0x00008880a20b7816 */ /* 0x002fca00000000ff */
[----:B------:R-:W-:-:S07]  /*5d40*/  IMAD R10, R11, R152, RZ ;  /* 0x000000980b0a7224 */ /* 0x000fce00078e02ff */
.L_x_253:
[----:B------:R-:W-:Y:S05]  /*5d50*/  BSYNC B1 ;  /* 0x0000000000017941 */ /* 0x000fea0003800000 */
.L_x_252:
        /* <DEDUP_REMOVED lines=11> */
.L_x_255:
[----:B------:R-:W-:Y:S05]  /*5e10*/  BSYNC B1 ;  /* 0x0000000000017941 */ /* 0x000fea0003800000 */
.L_x_254:
[----:B-1----:R-:W-:Y:S01]  /*5e20*/  @!P4 IMAD R11, R134, R153, R10 ;  /* 0x00000099860bc224 */ /* 0x002fe200078e020a */
[----:B------:R-:W-:Y:S04]  /*5e30*/  BSSY B1, `(.L_x_256) ;  /* 0x0000006000017945 */ /* 0x000fe80003800000 */
[----:B------:R1:W-:Y:S01]  /*5e40*/  @!P4 STG.E.U8 desc[UR36][R6.64+0xd8], R11 ;  /* 0x0000d80b0600c986 */ /* 0x0003e2000c101124 */
[----:B------:R-:W-:Y:S05]  /*5e50*/  @P3 BRA `(.L_x_257) ;  /* 0x00000000000c3947 */ /* 0x000fea0003800000 */
[----:B------:R-:W1:Y:S02]  /*5e60*/  LDG.E.U8 R162, desc[UR36][R8.64+0xd9] ;  /* 0x0000d92408a27981 */ /* 0x000e64000c1e1100 */
[----:B-1----:R-:W-:-:S05]  /*5e70*/  PRMT R11, R162, 0x8880, RZ ;  /* 0x00008880a20b7816 */ /* 0x002fca00000000ff */
[----:B------:R-:W-:-:S07]  /*5e80*/  IMAD R10, R11, R152, RZ ;  /* 0x000000980b0a7224 */ /* 0x000fce00078e02ff */
.L_x_257:
[----:B------:R-:W-:Y:S05]  /*5e90*/  BSYNC B1 ;  /* 0x0000000000017941 */ /* 0x000fea0003800000 */
.L_x_256:
[----:B------:R-:W-:Y:S01]  /*5ea0*/  @!P3 IMAD R135, R135, R153, R10 ;  /* 0x000000998787b224 */ /* 0x000fe200078e020a */
[----:B------:R-:W-:Y:S04]  /*5eb0*/  BSSY B1, `(.L_x_258) ;  /* 0x0000006000017945 */ /* 0x000fe80003800000 */
[----:B------:R0:W-:Y:S01]  /*5ec0*/  @!P3 STG.E.U8 desc[UR36][R6.64+0xd9], R135 ;  /* 0x0000d9870600b986 */ /* 0x0001e2000c101124 */
[----:B------:R-:W-:Y:S05]  /*5ed0*/  @P5 BRA `(.L_x_259) ;  /* 0x00000000000c5947 */ /* 0x000fea0003800000 */
[----:B------:R-:W1:Y:S02]  /*5ee0*/  LDG.E.U8 R162, desc[UR36][R2.64+0xe0] ;  /* 0x0000e02402a27981 */ /* 0x000e64000c1e1100 */
[----:B-1----:R-:W-:-:S05]  /*5ef0*/  PRMT R11, R162, 0x8880, RZ ;  /* 0x00008880a20b7816 */ /* 0x002fca00000000ff */
[----:B------:R-:W-:-:S07]  /*5f00*/  IMAD R10, R11, R152, RZ ;  /* 0x000000980b0a7224 */ /* 0x000fce00078e02ff */
.L_x_259:
[----:B------:R-:W-:Y:S05]  /*5f10*/  BSYNC B1 ;  /* 0x0000000000017941 */ /* 0x000fea0003800000 */
.L_x_258:
[----:B-1----:R-:W-:Y:S01]  /*5f20*/  @!P5 IMAD R11, R136, R153, R10 ;  /* 0x00000099880bd224 */ /* 0x002fe200078e020a */
[----:B------:R-:W-:Y:S04]  /*5f30*/  BSSY B1, `(.L_x_260) ;  /* 0x0000006000017945 */ /* 0x000fe80003800000 */
[----:B------:R1:W-:Y:S01]  /*5f40*/  @!P5 STG.E.U8 desc[UR36][R4.64+0xe0], R11 ;  /* 0x0000e00b0400d986 */ /* 0x0003e2000c101124 */
[----:B------:R-:W-:Y:S05]  /*5f50*/  @P2 BRA `(.L_x_261) ;  /* 0x00000000000c2947 */ /* 0x000fea0003800000 */
[----:B------:R-:W1:Y:S02]  /*5f60*/  LDG.E.U8 R162, desc[UR36][R2.64+0xe1] ;  /* 0x0000e12402a27981 */ /* 0x000e64000c1e1100 */
[----:B-1----:R-:W-:-:S05]  /*5f70*/  PRMT R11, R162, 0x8880, RZ ;  /* 0x00008880a20b7816 */ /* 0x002fca00000000ff */
[----:B------:R-:W-:-:S07]  /*5f80*/  IMAD R10, R11, R152, RZ ;  /* 0x000000980b0a7224 */ /* 0x000fce00078e02ff */
.L_x_261:
[----:B------:R-:W-:Y:S05]  /*5f90*/  BSYNC B1 ;  /* 0x0000000000017941 */ /* 0x000fea0003800000 */
.L_x_260:
        /* <DEDUP_REMOVED lines=11> */
.L_x_263:
[----:B------:R-:W-:Y:S05]  /*6050*/  BSYNC B1 ;  /* 0x0000000000017941 */ /* 0x000fea0003800000 */
.L_x_262:
[----:B-1----:R-:W-:Y:S01]  /*6060*/  @!P4 IMAD R11, R138, R153, R10 ;  /* 0x000000998a0bc224 */ /* 0x002fe200078e020a */
[----:B------:R-:W-:Y:S04]  /*6070*/  BSSY B1, `(.L_x_264) ;  /* 0x0000006000017945 */ /* 0x000fe80003800000 */
[----:B------:R1:W-:Y:S01]  /*6080*/  @!P4 STG.E.U8 desc[UR36][R6.64+0xe0], R11 ;  /* 0x0000e00b0600c986 */ /* 0x0003e2000c101124 */
[----:B------:R-:W-:Y:S05]  /*6090*/  @P3 BRA `(.L_x_265) ;  /* 0x00000000000c3947 */ /* 0x000fea0003800000 */
[----:B------:R-:W1:Y:S02]  /*60a0*/  LDG.E.U8 R162, desc[UR36][R8.64+0xe1] ;  /* 0x0000e12408a27981 */ /* 0x000e64000c1e1100 */
[----:B-1----:R-:W-:-:S05]  /*60b0*/  PRMT R11, R162, 0x8880, RZ ;  /* 0x00008880a20b7816 */ /* 0x002fca00000000ff */
[----:B------:R-:W-:-:S07]  /*60c0*/  IMAD R10, R11, R152, RZ ;  /* 0x000000980b0a7224 */ /* 0x000fce00078e02ff */
.L_x_265:
[----:B------:R-:W-:Y:S05]  /*60d0*/  BSYNC B1 ;  /* 0x0000000000017941 */ /* 0x000fea0003800000 */
.L_x_264:
[----:B------:R-:W-:Y:S01]  /*60e0*/  @!P3 IMAD R139, R139, R153, R10 ;  /* 0x000000998b8bb224 */ /* 0x000fe200078e020a */
[----:B------:R-:W-:Y:S04]  /*60f0*/  BSSY B1, `(.L_x_266) ;  /* 0x0000006000017945 */ /* 0x000fe80003800000 */
[----:B------:R0:W-:Y:S01]  /*6100*/  @!P3 STG.E.U8 desc[UR36][R6.64+0xe1], R139 ;  /* 0x0000e18b0600b986 */ /* 0x0001e2000c101124 */
[----:B------:R-:W-:Y:S05]  /*6110*/  @P5 BRA `(.L_x_267) ;  /* 0x00000000000c5947 */ /* 0x000fea0003800000 */
[----:B------:R-:W1:Y:S02]  /*6120*/  LDG.E.U8 R162, desc[UR36][R2.64+0xe8] ;  /* 0x0000e82402a27981 */ /* 0x000e64000c1e1100 */
[----:B-1----:R-:W-:-:S05]  /*6130*/  PRMT R11, R162, 0x8880, RZ ;  /* 0x00008880a20b7816 */ /* 0x002fca00000000ff */
[----:B------:R-:W-:-:S07]  /*6140*/  IMAD R10, R11, R152, RZ ;  /* 0x000000980b0a7224 */ /* 0x000fce00078e02ff */
.L_x_267:
[----:B------:R-:W-:Y:S05]  /*6150*/  BSYNC B1 ;  /* 0x0000000000017941 */ /* 0x000fea0003800000 */
.L_x_266:
[----:B-1----:R-:W-:Y:S01]  /*6160*/  @!P5 IMAD R11, R140, R153, R10 ;  /* 0x000000998c0bd224 */ /* 0x002fe200078e020a */
[----:B------:R-:W-:Y:S04]  /*6170*/  BSSY B1, `(.L_x_268) ;  /* 0x0000006000017945 */ /* 0x000fe80003800000 */
[----:B------:R1:W-:Y:S01]  /*6180*/  @!P5 STG.E.U8 desc[UR36][R4.64+0xe8], R11 ;  /* 0x0000e80b0400d986 */ /* 0x0003e2000c101124 */
[----:B------:R-:W-:Y:S05]  /*6190*/  @P2 BRA `(.L_x_269) ;  /* 0x00000000000c2947 */ /* 0x000fea0003800000 */
[----:B------:R-:W1:Y:S02]  /*61a0*/  LDG.E.U8 R162, desc[UR36][R2.64+0xe9] ;  /* 0x0000e92402a27981 */ /* 0x000e64000c1e1100 */
[----:B-1----:R-:W-:-:S05]  /*61b0*/  PRMT R11, R162, 0x8880, RZ ;  /* 0x00008880a20b7816 */ /* 0x002fca00000000ff */
[----:B------:R-:W-:-:S07]  /*61c0*/  IMAD R10, R11, R152, RZ ;  /* 0x000000980b0a7224 */ /* 0x000fce00078e02ff */
.L_x_269:
[----:B------:R-:W-:Y:S05]  /*61d0*/  BSYNC B1 ;  /* 0x0000000000017941 */ /* 0x000fea0003800000 */
.L_x_268:
        /* <DEDUP_REMOVED lines=11> */
.L_x_271:
[----:B------:R-:W-:Y:S05]  /*6290*/  BSYNC B1 ;  /* 0x0000000000017941 */ /* 0x000fea0003800000 */
.L_x_270:
[----:B-1----:R-:W-:Y:S01]  /*62a0*/  @!P4 IMAD R11, R142, R153, R10 ;  /* 0x000000998e0bc224 */ /* 0x002fe200078e020a */
[----:B------:R-:W-:Y:S04]  /*62b0*/  BSSY B1, `(.L_x_272) ;  /* 0x0000006000017945 */ /* 0x000fe80003800000 */
[----:B------:R1:W-:Y:S01]  /*62c0*/  @!P4 STG.E.U8 desc[UR36][R6.64+0xe8], R11 ;  /* 0x0000e80b0600c986 */ /* 0x0003e2000c101124 */
[----:B------:R-:W-:Y:S05]  /*62d0*/  @P3 BRA `(.L_x_273) ;  /* 0x00000000000c3947 */ /* 0x000fea0003800000 */
[----:B------:R-:W1:Y:S02]  /*62e0*/  LDG.E.U8 R162, desc[UR36][R8.64+0xe9] ;  /* 0x0000e92408a27981 */ /* 0x000e64000c1e1100 */
[----:B-1----:R-:W-:-:S05]  /*62f0*/  PRMT R11, R162, 0x8880, RZ ;  /* 0x00008880a20b7816 */ /* 0x002fca00000000ff */
[----:B------:R-:W-:-:S07]  /*6300*/  IMAD R10, R11, R152, RZ ;  /* 0x000000980b0a7224 */ /* 0x000fce00078e02ff */
.L_x_273:
[----:B------:R-:W-:Y:S05]  /*6310*/  BSYNC B1 ;  /* 0x0000000000017941 */ /* 0x000fea0003800000 */
.L_x_272:
[----:B------:R-:W-:Y:S01]  /*6320*/  @!P3 IMAD R143, R143, R153, R10 ;  /* 0x000000998f8fb224 */ /* 0x000fe200078e020a */
[----:B------:R-:W-:Y:S04]  /*6330*/  BSSY B1, `(.L_x_274) ;  /* 0x0000006000017945 */ /* 0x000fe80003800000 */
[----:B------:R0:W-:Y:S01]  /*6340*/  @!P3 STG.E.U8 desc[UR36][R6.64+0xe9], R143 ;  /* 0x0000e98f0600b986 */ /* 0x0001e2000c101124 */
[----:B------:R-:W-:Y:S05]  /*6350*/  @P5 BRA `(.L_x_275) ;  /* 0x00000000000c5947 */ /* 0x000fea0003800000 */
[----:B------:R-:W1:Y:S02]  /*6360*/  LDG.E.U8 R162, desc[UR36][R2.64+0xf0] ;  /* 0x0000f02402a27981 */ /* 0x000e64000c1e1100 */
[----:B-1----:R-:W-:-:S05]  /*6370*/  PRMT R11, R162, 0x8880, RZ ;  /* 0x00008880a20b7816 */ /* 0x002fca00000000ff */
[----:B------:R-:W-:-:S07]  /*6380*/  IMAD R10, R11, R152, RZ ;  /* 0x000000980b0a7224 */ /* 0x000fce00078e02ff */
.L_x_275:
[----:B------:R-:W-:Y:S05]  /*6390*/  BSYNC B1 ;  /* 0x0000000000017941 */ /* 0x000fea0003800000 */
.L_x_274:
[----:B-1----:R-:W-:Y:S01]  /*63a0*/  @!P5 IMAD R11, R144, R153, R10 ;  /* 0x00000099900bd224 */ /* 0x002fe200078e020a */
[----:B------:R-:W-:Y:S04]  /*63b0*/  BSSY B1, `(.L_x_276) ;  /* 0x0000006000017945 */ /* 0x000fe80003800000 */
[----:B------:R1:W-:Y:S01]  /*63c0*/  @!P5 STG.E.U8 desc[UR36][R4.64+0xf0], R11 ;  /* 0x0000f00b0400d986 */ /* 0x0003e2000c101124 */
[----:B------:R-:W-:Y:S05]  /*63d0*/  @P2 BRA `(.L_x_277) ;  /* 0x00000000000c2947 */ /* 0x000fea0003800000 */
[----:B------:R-:W1:Y:S02]  /*63e0*/  LDG.E.U8 R162, desc[UR36][R2.64+0xf1] ;  /* 0x0000f12402a27981 */ /* 0x000e64000c1e1100 */
[----:B-1----:R-:W-:-:S05]  /*63f0*/  PRMT R11, R162, 0x8880, RZ ;  /* 0x00008880a20b7816 */ /* 0x002fca00000000ff */
[----:B------:R-:W-:-:S07]  /*6400*/  IMAD R10, R11, R152, RZ ;  /* 0x000000980b0a7224 */ /* 0x000fce00078e02ff */
.L_x_277:
[----:B------:R-:W-:Y:S05]  /*6410*/  BSYNC B1 ;  /* 0x0000000000017941 */ /* 0x000fea0003800000 */
.L_x_276:
[C---:B------:R-:W-:Y:S01]  /*6420*/  ISETP.LT.OR P4, PT, R0.reuse, 0xf1, !P0 ;  /* 0x000000f10000780c */ /* 0x040fe20004781670 */
[----:B------:R-:W-:Y:S01]  /*6430*/  @!P2 IMAD R145, R145, R153, R10 ;  /* 0x000000999191a224 */ /* 0x000fe200078e020a */
[----:B------:R-:W-:Y:S01]  /*6440*/  BSSY B1, `(.L_x_278) ;  /* 0x000000a000017945 */ /* 0x000fe20003800000 */
[C---:B------:R-:W-:Y:S02]  /*6450*/  ISETP.LT.OR P3, PT, R0.reuse, 0xf2, !P0 ;  /* 0x000000f20000780c */ /* 0x040fe40004761670 */
        /* <DEDUP_REMOVED lines=8> */
.L_x_279:
[----:B------:R-:W-:Y:S05]  /*64e0*/  BSYNC B1 ;  /* 0x0000000000017941 */ /* 0x000fea0003800000 */
.L_x_278:
[----:B-1----:R-:W-:Y:S01]  /*64f0*/  @!P4 IMAD R11, R146, R153, R10 ;  /* 0x00000099920bc224 */ /* 0x002fe200078e020a */
[----:B------:R-:W-:Y:S04]  /*6500*/  BSSY B1, `(.L_x_280) ;  /* 0x0000006000017945 */ /* 0x000fe80003800000 */
[----:B------:R1:W-:Y:S01]  /*6510*/  @!P4 STG.E.U8 desc[UR36][R6.64+0xf0], R11 ;  /* 0x0000f00b0600c986 */ /* 0x0003e2000c101124 */
[----:B------:R-:W-:Y:S05]  /*6520*/  @P3 BRA `(.L_x_281) ;  /* 0x00000000000c3947 */ /* 0x000fea0003800000 */
[----:B------:R-:W1:Y:S02]  /*6530*/  LDG.E.U8 R162, desc[UR36][R8.64+0xf1] ;  /* 0x0000f12408a27981 */ /* 0x000e64000c1e1100 */
[----:B-1----:R-:W-:-:S05]  /*6540*/  PRMT R11, R162, 0x8880, RZ ;  /* 0x00008880a20b7816 */ /* 0x002fca00000000ff */
[----:B------:R-:W-:-:S07]  /*6550*/  IMAD R10, R11, R152, RZ ;  /* 0x000000980b0a7224 */ /* 0x000fce00078e02ff */
.L_x_281:
[----:B------:R-:W-:Y:S05]  /*6560*/  BSYNC B1 ;  /* 0x0000000000017941 */ /* 0x000fea0003800000 */
.L_x_280:
[----:B------:R-:W-:Y:S01]  /*6570*/  @!P3 IMAD R147, R147, R153, R10 ;  /* 0x000000999393b224 */ /* 0x000fe200078e020a */
[----:B------:R-:W-:Y:S04]  /*6580*/  BSSY B1, `(.L_x_282) ;  /* 0x0000006000017945 */ /* 0x000fe80003800000 */
[----:B------:R0:W-:Y:S01]  /*6590*/  @!P3 STG.E.U8 desc[UR36][R6.64+0xf1], R147 ;  /* 0x0000f1930600b986 */ /* 0x0001e2000c101124 */
[----:B------:R-:W-:Y:S05]  /*65a0*/  @P2 BRA `(.L_x_283) ;  /* 0x00000000000c2947 */ /* 0x000fea0003800000 */
[----:B------:R-:W1:Y:S02]  /*65b0*/  LDG.E.U8 R162, desc[UR36][R2.64+0xf8] ;  /* 0x0000f82402a27981 */ /* 0x000e64000c1e1100 */
[----:B-1----:R-:W-:-:S05]  /*65c0*/  PRMT R11, R162, 0x8880, RZ ;  /* 0x00008880a20b7816 */ /* 0x002fca00000000ff */
[----:B------:R-:W-:-:S07]  /*65d0*/  IMAD R10, R11, R152, RZ ;  /* 0x000000980b0a7224 */ /* 0x000fce00078e02ff */
.L_x_283:
[----:B------:R-:W-:Y:S05]  /*65e0*/  BSYNC B1 ;  /* 0x0000000000017941 */ /* 0x000fea0003800000 */
.L_x_282:
[----:B-1----:R-:W-:Y:S01]  /*65f0*/  @!P2 IMAD R11, R148, R153, R10 ;  /* 0x00000099940ba224 */ /* 0x002fe200078e020a */
[----:B------:R-:W-:Y:S04]  /*6600*/  BSSY B1, `(.L_x_284) ;  /* 0x0000006000017945 */ /* 0x000fe80003800000 */
[----:B------:R1:W-:Y:S01]  /*6610*/  @!P2 STG.E.U8 desc[UR36][R4.64+0xf8], R11 ;  /* 0x0000f80b0400a986 */ /* 0x0003e2000c101124 */
[----:B------:R-:W-:Y:S05]  /*6620*/  @P1 BRA `(.L_x_285) ;  /* 0x00000000000c1947 */ /* 0x000fea0003800000 */
[----:B------:R-:W1:Y:S02]  /*6630*/  LDG.E.U8 R162, desc[UR36][R2.64+0xf9] ;  /* 0x0000f92402a27981 */ /* 0x000e64000c1e1100 */
[----:B-1----:R-:W-:-:S05]  /*6640*/  PRMT R11, R162, 0x8880, RZ ;  /* 0x00008880a20b7816 */ /* 0x002fca00000000ff */
[----:B------:R-:W-:-:S07]  /*6650*/  IMAD R10, R11, R152, RZ ;  /* 0x000000980b0a7224 */ /* 0x000fce00078e02ff */
.L_x_285:
[----:B------:R-:W-:Y:S05]  /*6660*/  BSYNC B1 ;  /* 0x0000000000017941 */ /* 0x000fea0003800000 */
.L_x_284:
[----:B------:R-:W-:Y:S01]  /*6670*/  @!P1 IMAD R149, R149, R153, R10 ;  /* 0x0000009995959224 */ /* 0x000fe200078e020a */
[----:B------:R-:W-:Y:S04]  /*6680*/  BSSY B1, `(.L_x_286) ;  /* 0x0000006000017945 */ /* 0x000fe80003800000 */
[----:B------:R0:W-:Y:S01]  /*6690*/  @!P1 STG.E.U8 desc[UR36][R4.64+0xf9], R149 ;  /* 0x0000f99504009986 */ /* 0x0001e2000c101124 */
[----:B------:R-:W-:Y:S05]  /*66a0*/  @P5 BRA `(.L_x_287) ;  /* 0x00000000000c5947 */ /* 0x000fea0003800000 */
[----:B------:R-:W0:Y:S02]  /*66b0*/  LDG.E.U8 R162, desc[UR36][R8.64+0xf8] ;  /* 0x0000f82408a27981 */ /* 0x000e24000c1e1100 */
[----:B0-----:R-:W-:-:S05]  /*66c0*/  PRMT R3, R162, 0x8880, RZ ;  /* 0x00008880a2037816 */ /* 0x001fca00000000ff */
[----:B------:R-:W-:-:S07]  /*66d0*/  IMAD R10, R3, R152, RZ ;  /* 0x00000098030a7224 */ /* 0x000fce00078e02ff */
.L_x_287:
[----:B------:R-:W-:Y:S05]  /*66e0*/  BSYNC B1 ;  /* 0x0000000000017941 */ /* 0x000fea0003800000 */
.L_x_286:
[----:B0-----:R-:W-:Y:S01]  /*66f0*/  @!P5 IMAD R3, R150, R153, R10 ;  /* 0x000000999603d224 */ /* 0x001fe200078e020a */
[----:B------:R-:W-:Y:S01]  /*6700*/  ISETP.LT.OR P0, PT, R0, 0xfa, !P0 ;  /* 0x000000fa0000780c */ /* 0x000fe20004701670 */
[----:B------:R-:W-:Y:S03]  /*6710*/  BSSY B1, `(.L_x_288) ;  /* 0x0000006000017945 */ /* 0x000fe60003800000 */
[----:B------:R0:W-:Y:S09]  /*6720*/  @!P5 STG.E.U8 desc[UR36][R6.64+0xf8], R3 ;  /* 0x0000f8030600d986 */ /* 0x0001f2000c101124 */
[----:B------:R-:W-:Y:S05]  /*6730*/  @P0 BRA `(.L_x_289) ;  /* 0x00000000000c0947 */ /* 0x000fea0003800000 */
[----:B------:R-:W0:Y:S02]  /*6740*/  LDG.E.U8 R162, desc[UR36][R8.64+0xf9] ;  /* 0x0000f92408a27981 */ /* 0x000e24000c1e1100 */
[----:B0-----:R-:W-:-:S05]  /*6750*/  PRMT R3, R162, 0x8880, RZ ;  /* 0x00008880a2037816 */ /* 0x001fca00000000ff */
[----:B------:R-:W-:-:S07]  /*6760*/  IMAD R10, R3, R152, RZ ;  /* 0x00000098030a7224 */ /* 0x000fce00078e02ff */
.L_x_289:
[----:B------:R-:W-:Y:S05]  /*6770*/  BSYNC B1 ;  /* 0x0000000000017941 */ /* 0x000fea0003800000 */
.L_x_288:
[----:B------:R-:W-:Y:S01]  /*6780*/  IMAD R151, R151, R153, R10 ;  /* 0x0000009997977224 */ /* 0x000fe200078e020a */
[----:B------:R-:W-:Y:S06]  /*6790*/  @P0 BRA `(.L_x_290) ;  /* 0x0000001800100947 */ /* 0x000fec0003800000 */
[----:B------:R0:W-:Y:S01]  /*67a0*/  STG.E.U8 desc[UR36][R6.64+0xf9], R151 ;  /* 0x0000f99706007986 */ /* 0x0001e2000c101124 */
[----:B------:R-:W-:Y:S05]  /*67b0*/  BRA `(.L_x_290) ;  /* 0x0000001800087947 */ /* 0x000fea0003800000 */
.L_x_33:
[C---:B------:R-:W-:Y:S02]  /*67c0*/  ISETP.GE.AND P1, PT, R19.reuse, 0x1, PT ;  /* 0x000000011300780c */ /* 0x040fe40003f26270 */
[----:B------:R-:W-:Y:S02]  /*67d0*/  ISETP.GE.AND P0, PT, R19, 0x9, PT ;  /* 0x000000091300780c */ /* 0x000fe40003f06270 */
[C---:B------:R-:W-:Y:S02]  /*67e0*/  ISETP.LT.OR P4, PT, R0.reuse, 0x1, !P1 ;  /* 0x000000010000780c */ /* 0x040fe40004f81670 */
[C---:B------:R-:W-:Y:S02]  /*67f0*/  ISETP.LT.OR P3, PT, R0.reuse, 0x2, !P1 ;  /* 0x000000020000780c */ /* 0x040fe40004f61670 */
[C---:B------:R-:W-:Y:S02]  /*6800*/  ISETP.LT.OR P2, PT, R0.reuse, 0x1, !P0 ;  /* 0x000000010000780c */ /* 0x040fe40004741670 */
[----:B------:R-:W-:-:S07]  /*6810*/  ISETP.LT.OR P5, PT, R0, 0x2, !P0 ;  /* 0x000000020000780c */ /* 0x000fce00047a1670 */
[-C--:B------:R-:W-:Y:S02]  /*6820*/  @!P4 IMAD R3, R24, R153.reuse, RZ ;  /* 0x000000991803c224 */ /* 0x080fe400078e02ff */
[-C--:B------:R-:W-:Y:S02]  /*6830*/  @!P3 IMAD R25, R25, R153.reuse, RZ ;  /* 0x000000991919b224 */ /* 0x080fe400078e02ff */
[-C--:B------:R-:W-:Y:S01]  /*6840*/  @!P2 IMAD R9, R26, R153.reuse, RZ ;  /* 0x000000991a09a224 */ /* 0x080fe200078e02ff */
[----:B------:R0:W-:Y:S01]  /*6850*/  @!P4 STG.E.U8 desc[UR36][R4.64], R3 ;  /* 0x000000030400c986 */ /* 0x0001e2000c101124 */
[C---:B------:R-:W-:Y:S01]  /*6860*/  ISETP.LT.OR P4, PT, R0.reuse, 0x9, !P1 ;  /* 0x000000090000780c */ /* 0x040fe20004f81670 */
[----:B------:R-:W-:Y:S02]  /*6870*/  @!P5 IMAD R27, R27, R153, RZ ;  /* 0x000000991b1bd224 */ /* 0x000fe400078e02ff */
[----:B------:R-:W-:Y:S01]  /*6880*/  @!P3 STG.E.U8 desc[UR36][R4.64+0x1], R25 ;  /* 0x000001190400b986 */ /* 0x000fe2000c101124 */
[----:B------:R-:W-:-:S03]  /*6890*/  ISETP.LT.OR P3, PT, R0, 0xa, !P1 ;  /* 0x0000000a0000780c */ /* 0x000fc60004f61670 */
[----:B------:R1:W-:Y:S01]  /*68a0*/  @!P2 STG.E.U8 desc[UR36][R6.64], R9 ;  /* 0x000000090600a986 */ /* 0x0003e2000c101124 */
[----:B------:R-:W-:-:S03]  /*68b0*/  ISETP.LT.OR P2, PT, R0, 0x9, !P0 ;  /* 0x000000090000780c */ /* 0x000fc60004741670 */
[----:B------:R-:W-:Y:S01]  /*68c0*/  @!P5 STG.E.U8 desc[UR36][R6.64+0x1], R27 ;  /* 0x0000011b0600d986 */ /* 0x000fe2000c101124 */
[----:B------:R-:W-:Y:S01]  /*68d0*/  ISETP.LT.OR P5, PT, R0, 0xa, !P0 ;  /* 0x0000000a0000780c */ /* 0x000fe200047a1670 */
[----:B------:R-:W-:-:S04]  /*68e0*/  @!P4 IMAD R11, R28, R153, RZ ;  /* 0x000000991c0bc224 */ /* 0x000fc800078e02ff */
[-C--:B------:R-:W-:Y:S01]  /*68f0*/  @!P3 IMAD R29, R29, R153.reuse, RZ ;  /* 0x000000991d1db224 */ /* 0x080fe200078e02ff */
[----:B------:R-:W-:Y:S01]  /*6900*/  @!P4 STG.E.U8 desc[UR36][R4.64+0x8], R11 ;  /* 0x0000080b0400c986 */ /* 0x000fe2000c101124 */
[----:B------:R-:W-:Y:S02]  /*6910*/  ISETP.LT.OR P4, PT, R0, 0x11, !P1 ;  /* 0x000000110000780c */ /* 0x000fe40004f81670 */
[-C--:B0-----:R-:W-:Y:S01]  /*6920*/  @!P2 IMAD R3, R30, R153.reuse, RZ ;  /* 0x000000991e03a224 */ /* 0x081fe200078e02ff */
[----:B------:R-:W-:Y:S01]  /*6930*/  @!P3 STG.E.U8 desc[UR36][R4.64+0x9], R29 ;  /* 0x0000091d0400b986 */ /* 0x000fe2000c101124 */
[C---:B------:R-:W-:Y:S02]  /*6940*/  ISETP.LT.OR P3, PT, R0.reuse, 0x12, !P1 ;  /* 0x000000120000780c */ /* 0x040fe40004f61670 */
[----:B------:R-:W-:Y:S01]  /*6950*/  @!P5 IMAD R31, R31, R153, RZ ;  /* 0x000000991f1fd224 */ /* 0x000fe200078e02ff */
[----:B------:R0:W-:Y:S01]  /*6960*/  @!P2 STG.E.U8 desc[UR36][R6.64+0x8], R3 ;  /* 0x000008030600a986 */ /* 0x0001e2000c101124 */
[----:B------:R-:W-:-:S03]  /*6970*/  ISETP.LT.OR P2, PT, R0, 0x11, !P0 ;  /* 0x000000110000780c */ /* 0x000fc60004741670 */
[----:B------:R-:W-:Y:S01]  /*6980*/  @!P5 STG.E.U8 desc[UR36][R6.64+0x9], R31 ;  /* 0x0000091f0600d986 */ /* 0x000fe2000c101124 */
[----:B------:R-:W-:Y:S01]  /*6990*/  ISETP.LT.OR P5, PT, R0, 0x12, !P0 ;  /* 0x000000120000780c */ /* 0x000fe200047a1670 */
[----:B-1----:R-:W-:-:S04]  /*69a0*/  @!P4 IMAD R9, R32, R153, RZ ;  /* 0x000000992009c224 */ /* 0x002fc800078e02ff */
        /* <DEDUP_REMOVED lines=301> */
[----:B------:R1:W-:Y:S01]  /*7c80*/  @!P4 STG.E.U8 desc[UR36][R4.64+0xd8], R11 ;  /* 0x0000d80b0400c986 */ /* 0x0003e2000c101124 */
        /* <DEDUP_REMOVED lines=13> */
[-C--:B-1----:R-:W-:Y:S01]  /*7d60*/  @!P2 IMAD R11, R138, R153.reuse, RZ ;  /* 0x000000998a0ba224 */ /* 0x082fe200078e02ff */
[----:B------:R-:W-:Y:S01]  /*7d70*/  @!P3 STG.E.U8 desc[UR36][R4.64+0xe1], R137 ;  /* 0x0000e1890400b986 */ /* 0x000fe2000c101124 */
[C---:B------:R-:W-:Y:S02]  /*7d80*/  ISETP.LT.OR P3, PT, R0.reuse, 0xea, !P1 ;  /* 0x000000ea0000780c */ /* 0x040fe40004f61670 */
[----:B------:R-:W-:Y:S01]  /*7d90*/  @!P5 IMAD R139, R139, R153, RZ ;  /* 0x000000998b8bd224 */ /* 0x000fe200078e02ff */
[----:B------:R1:W-:Y:S01]  /*7da0*/  @!P2 STG.E.U8 desc[UR36][R6.64+0xe0], R11 ;  /* 0x0000e00b0600a986 */ /* 0x0003e2000c101124 */
[----:B------:R-:W-:-:S03]  /*7db0*/  ISETP.LT.OR P2, PT, R0, 0xe9, !P0 ;  /* 0x000000e90000780c */ /* 0x000fc60004741670 */
[----:B------:R-:W-:Y:S01]  /*7dc0*/  @!P5 STG.E.U8 desc[UR36][R6.64+0xe1], R139 ;  /* 0x0000e18b0600d986 */ /* 0x000fe2000c101124 */
[----:B------:R-:W-:Y:S01]  /*7dd0*/  ISETP.LT.OR P5, PT, R0, 0xea, !P0 ;  /* 0x000000ea0000780c */ /* 0x000fe200047a1670 */
[----:B0-----:R-:W-:-:S04]  /*7de0*/  @!P4 IMAD R3, R140, R153, RZ ;  /* 0x000000998c03c224 */ /* 0x001fc800078e02ff */
[-C--:B------:R-:W-:Y:S01]  /*7df0*/  @!P3 IMAD R141, R141, R153.reuse, RZ ;  /* 0x000000998d8db224 */ /* 0x080fe200078e02ff */
[----:B------:R0:W-:Y:S01]  /*7e00*/  @!P4 STG.E.U8 desc[UR36][R4.64+0xe8], R3 ;  /* 0x0000e8030400c986 */ /* 0x0001e2000c101124 */
[----:B------:R-:W-:Y:S02]  /*7e10*/  ISETP.LT.OR P4, PT, R0, 0xf2, !P1 ;  /* 0x000000f20000780c */ /* 0x000fe40004f81670 */
[-C--:B--2---:R-:W-:Y:S01]  /*7e20*/  @!P2 IMAD R9, R142, R153.reuse, RZ ;  /* 0x000000998e09a224 */ /* 0x084fe200078e02ff */
[----:B------:R-:W-:Y:S01]  /*7e30*/  @!P3 STG.E.U8 desc[UR36][R4.64+0xe9], R141 ;  /* 0x0000e98d0400b986 */ /* 0x000fe2000c101124 */
[C---:B------:R-:W-:Y:S02]  /*7e40*/  ISETP.LT.OR P3, PT, R0.reuse, 0xf1, !P1 ;  /* 0x000000f10000780c */ /* 0x040fe40004f61670 */
[----:B------:R-:W-:Y:S01]  /*7e50*/  @!P5 IMAD R143, R143, R153, RZ ;  /* 0x000000998f8fd224 */ /* 0x000fe200078e02ff */
[----:B------:R-:W-:Y:S01]  /*7e60*/  @!P2 STG.E.U8 desc[UR36][R6.64+0xe8], R9 ;  /* 0x0000e8090600a986 */ /* 0x000fe2000c101124 */
[----:B------:R-:W-:-:S03]  /*7e70*/  ISETP.LT.OR P2, PT, R0, 0xf1, !P0 ;  /* 0x000000f10000780c */ /* 0x000fc60004741670 */
[----:B------:R-:W-:Y:S01]  /*7e80*/  @!P5 STG.E.U8 desc[UR36][R6.64+0xe9], R143 ;  /* 0x0000e98f0600d986 */ /* 0x000fe2000c101124 */
[----:B------:R-:W-:Y:S01]  /*7e90*/  ISETP.LT.OR P5, PT, R0, 0xf9, !P0 ;  /* 0x000000f90000780c */ /* 0x000fe200047a1670 */
[----:B------:R-:W-:-:S04]  /*7ea0*/  @!P4 IMAD R145, R145, R153, RZ ;  /* 0x000000999191c224 */ /* 0x000fc800078e02ff */
[-C--:B-1----:R-:W-:Y:S01]  /*7eb0*/  @!P3 IMAD R11, R144, R153.reuse, RZ ;  /* 0x00000099900bb224 */ /* 0x082fe200078e02ff */
[----:B------:R-:W-:Y:S01]  /*7ec0*/  @!P4 STG.E.U8 desc[UR36][R4.64+0xf1], R145 ;  /* 0x0000f1910400c986 */ /* 0x000fe2000c101124 */
[C---:B------:R-:W-:Y:S02]  /*7ed0*/  ISETP.LT.OR P4, PT, R0.reuse, 0xf2, !P0 ;  /* 0x000000f20000780c */ /* 0x040fe40004781670 */
[C---:B------:R-:W-:Y:S01]  /*7ee0*/  ISETP.LT.OR P0, PT, R0.reuse, 0xfa, !P0 ;  /* 0x000000fa0000780c */ /* 0x040fe20004701670 */
[----:B------:R1:W-:Y:S01]  /*7ef0*/  @!P3 STG.E.U8 desc[UR36][R4.64+0xf0], R11 ;  /* 0x0000f00b0400b986 */ /* 0x0003e2000c101124 */
[----:B------:R-:W-:Y:S01]  /*7f00*/  ISETP.LT.OR P3, PT, R0, 0xf9, !P1 ;  /* 0x000000f90000780c */ /* 0x000fe20004f61670 */
[----:B0-----:R-:W-:Y:S01]  /*7f10*/  @!P2 IMAD R3, R146, R153, RZ ;  /* 0x000000999203a224 */ /* 0x001fe200078e02ff */
[----:B------:R-:W-:-:S04]  /*7f20*/  ISETP.LT.OR P1, PT, R0, 0xfa, !P1 ;  /* 0x000000fa0000780c */ /* 0x000fc80004f21670 */
[----:B------:R0:W-:Y:S03]  /*7f30*/  @!P2 STG.E.U8 desc[UR36][R6.64+0xf0], R3 ;  /* 0x0000f0030600a986 */ /* 0x0001e6000c101124 */
[-C--:B------:R-:W-:Y:S02]  /*7f40*/  @!P4 IMAD R147, R147, R153.reuse, RZ ;  /* 0x000000999393c224 */ /* 0x080fe400078e02ff */
[-C--:B-1----:R-:W-:Y:S02]  /*7f50*/  @!P5 IMAD R11, R150, R153.reuse, RZ ;  /* 0x00000099960bd224 */ /* 0x082fe400078e02ff */
[-C--:B------:R-:W-:Y:S01]  /*7f60*/  @!P3 IMAD R9, R148, R153.reuse, RZ ;  /* 0x000000999409b224 */ /* 0x080fe200078e02ff */
[----:B------:R0:W-:Y:S01]  /*7f70*/  @!P4 STG.E.U8 desc[UR36][R6.64+0xf1], R147 ;  /* 0x0000f1930600c986 */ /* 0x0001e2000c101124 */
[-C--:B------:R-:W-:Y:S02]  /*7f80*/  @!P1 IMAD R149, R149, R153.reuse, RZ ;  /* 0x0000009995959224 */ /* 0x080fe400078e02ff */
[----:B------:R-:W-:Y:S01]  /*7f90*/  @!P0 IMAD R151, R151, R153, RZ ;  /* 0x0000009997978224 */ /* 0x000fe200078e02ff */
[----:B------:R0:W-:Y:S04]  /*7fa0*/  @!P3 STG.E.U8 desc[UR36][R4.64+0xf8], R9 ;  /* 0x0000f8090400b986 */ /* 0x0001e8000c101124 */
[----:B------:R0:W-:Y:S04]  /*7fb0*/  @!P1 STG.E.U8 desc[UR36][R4.64+0xf9], R149 ;  /* 0x0000f99504009986 */ /* 0x0001e8000c101124 */
[----:B------:R0:W-:Y:S04]  /*7fc0*/  @!P5 STG.E.U8 desc[UR36][R6.64+0xf8], R11 ;  /* 0x0000f80b0600d986 */ /* 0x0001e8000c101124 */
[----:B------:R0:W-:Y:S02]  /*7fd0*/  @!P0 STG.E.U8 desc[UR36][R6.64+0xf9], R151 ;  /* 0x0000f99706008986 */ /* 0x0001e4000c101124 */
.L_x_290:
[----:B------:R-:W-:Y:S05]  /*7fe0*/  BSYNC B0 ;  /* 0x0000000000007941 */ /* 0x000fea0003800000 */
.L_x_32:
[----:B0-----:R-:W2:Y:S01]  /*7ff0*/  LDL.64 R2, [R1] ;  /* 0x0000000001027983 */ /* 0x001ea20000100a00 */
[----:B------:R-:W-:Y:S01]  /*8000*/  ULDC.64 UR4, c[0x0][0x650] ;  /* 0x0001940000047ab9 */ /* 0x000fe20000000a00 */
[----:B------:R0:W-:Y:S01]  /*8010*/  SYNCS.ARRIVE.TRANS64.A1T0 RZ, [R160+UR45], RZ ;  /* 0x000000ffa0ff79a7 */ /* 0x0001e2000810002d */
[----:B------:R-:W-:Y:S01]  /*8020*/  PRMT R0, RZ, 0x7610, R0 ;  /* 0x00007610ff007816 */ /* 0x000fe20000000000 */
[----:B------:R-:W-:Y:S02]  /*8030*/  IMAD.MOV.U32 R19, RZ, RZ, -0x1 ;  /* 0xffffffffff137424 */ /* 0x000fe400078e00ff */
[----:B------:R-:W-:Y:S01]  /*8040*/  IMAD.MOV.U32 R22, RZ, RZ, -0x1 ;  /* 0xffffffffff167424 */ /* 0x000fe200078e00ff */
[----:B--2---:R-:W-:-:S04]  /*8050*/  LEA R18, P0, R2, R18, 0x1 ;  /* 0x0000001202127211 */ /* 0x004fc800078008ff */
[----:B------:R-:W-:Y:S01]  /*8060*/  LEA.HI.X R17, R2, R17, R23, 0x1, P0 ;  /* 0x0000001102117211 */ /* 0x000fe200000f0c17 */
[----:B------:R-:W-:Y:S01]  /*8070*/  IMAD.MOV.U32 R2, RZ, RZ, -0x1 ;  /* 0xffffffffff027424 */ /* 0x000fe200078e00ff */
[----:B------:R-:W-:-:S04]  /*8080*/  ISETP.GE.U32.AND P0, PT, R18, UR4, PT ;  /* 0x0000000412007c0c */ /* 0x000fc8000bf06070 */
[----:B------:R-:W-:-:S13]  /*8090*/  ISETP.GE.U32.AND.EX P0, PT, R17, UR5, PT, P0 ;  /* 0x0000000511007c0c */ /* 0x000fda000bf06100 */
[----:B0-----:R-:W-:Y:S05]  /*80a0*/  @P0 BRA `(.L_x_291) ;  /* 0x0000000400700947 */ /* 0x001fea0003800000 */
[----:B------:R-:W0:Y:S01]  /*80b0*/  S2R R10, SR_CTAID.X ;  /* 0x00000000000a7919 */ /* 0x000e220000002500 */
[----:B------:R-:W2:Y:S01]  /*80c0*/  LDC.64 R8, c[0x0][0x628] ;  /* 0x00018a00ff087b82 */ /* 0x000ea20000000a00 */
[----:B------:R-:W-:Y:S01]  /*80d0*/  ULDC UR4, c[0x0][0x150] ;  /* 0x0000540000047ab9 */ /* 0x000fe20000000800 */
[----:B---3--:R-:W-:Y:S01]  /*80e0*/  IMAD.MOV.U32 R6, RZ, RZ, R18 ;  /* 0x000000ffff067224 */ /* 0x008fe200078e0012 */
[----:B------:R-:W3:Y:S01]  /*80f0*/  S2R R20, SR_CTAID.Y ;  /* 0x0000000000147919 */ /* 0x000ee20000002600 */
[----:B------:R-:W-:-:S04]  /*8100*/  IMAD.MOV.U32 R7, RZ, RZ, R17 ;  /* 0x000000ffff077224 */ /* 0x000fc800078e0011 */
[----:B------:R-:W1:Y:S08]  /*8110*/  LDC R15, c[0x0][0x144] ;  /* 0x00005100ff0f7b82 */ /* 0x000e700000000800 */
[----:B------:R-:W1:Y:S08]  /*8120*/  LDC R0, c[0x0][0x630] ;  /* 0x00018c00ff007b82 */ /* 0x000e700000000800 */
[----:B------:R-:W1:Y:S01]  /*8130*/  LDC.64 R12, c[0x0][0x620] ;  /* 0x00018800ff0c7b82 */ /* 0x000e620000000a00 */
[----:B--2---:R-:W-:-:S04]  /*8140*/  ISETP.NE.U32.AND P0, PT, R8, RZ, PT ;  /* 0x000000ff0800720c */ /* 0x004fc80003f05070 */
[----:B------:R-:W-:Y:S02]  /*8150*/  ISETP.NE.AND.EX P0, PT, R9, RZ, PT, P0 ;  /* 0x000000ff0900720c */ /* 0x000fe40003f05300 */
[----:B0-----:R-:W-:-:S05]  /*8160*/  I2FP.F32.U32 R2, R10 ;  /* 0x0000000a00027245 */ /* 0x001fca0000201000 */
[----:B------:R-:W-:-:S04]  /*8170*/  FMUL R2, R2, UR4 ;  /* 0x0000000402027c20 */ /* 0x000fc80008400000 */
[----:B------:R0:W2:Y:S02]  /*8180*/  F2I.U32.TRUNC.NTZ R14, R2 ;  /* 0x00000002000e7305 */ /* 0x0000a4000020f000 */
[----:B---3--:R-:W-:Y:S05]  /*8190*/  @!P0 BRA `(.L_x_292) ;  /* 0x0000000000288947 */ /* 0x008fea0003800000 */
[----:B------:R-:W3:Y:S02]  /*81a0*/  LDC R3, c[0x0][0x634] ;  /* 0x00018d00ff037b82 */ /* 0x000ee40000000800 */
[----:B---3--:R-:W-:-:S05]  /*81b0*/  IADD3 R7, P0, R18, R3, RZ ;  /* 0x0000000312077210 */ /* 0x008fca0007f1e0ff */
[----:B-1----:R-:W-:-:S04]  /*81c0*/  IMAD.X R11, RZ, RZ, R17, P0 ;  /* 0x000000ffff0b7224 */ /* 0x002fc800000e0611 */
[----:B0-----:R-:W-:-:S04]  /*81d0*/  IMAD.WIDE.U32 R2, R11, R8, RZ ;  /* 0x000000080b027225 */ /* 0x001fc800078e00ff */
[----:B----4-:R-:W-:-:S04]  /*81e0*/  IMAD.WIDE.U32 R4, P0, R7, R9, R2 ;  /* 0x0000000907047225 */ /* 0x010fc80007800002 */
[----:B------:R-:W-:-:S04]  /*81f0*/  IMAD.WIDE.U32 R2, R7, R8, RZ ;  /* 0x0000000807027225 */ /* 0x000fc800078e00ff */
[----:B------:R-:W-:Y:S01]  /*8200*/  IMAD.X R7, RZ, RZ, RZ, P0 ;  /* 0x000000ffff077224 */ /* 0x000fe200000e06ff */
[----:B------:R-:W-:Y:S01]  /*8210*/  IADD3 RZ, P0, R3, R4, RZ ;  /* 0x0000000403ff7210 */ /* 0x000fe20007f1e0ff */
[----:B------:R-:W-:-:S04]  /*8220*/  IMAD.MOV.U32 R6, RZ, RZ, R5 ;  /* 0x000000ffff067224 */ /* 0x000fc800078e0005 */
[----:B------:R-:W-:-:S08]  /*8230*/  IMAD.WIDE.U32.X R6, R11, R9, R6, P0 ;  /* 0x000000090b067225 */ /* 0x000fd000000e0406 */
.L_x_292:
[----:B------:R-:W3:Y:S01]  /*8240*/  LDC.64 R26, c[0x0][0x640] ;  /* 0x00019000ff1a7b82 */ /* 0x000ee20000000a00 */
[-C--:B-1----:R-:W-:Y:S01]  /*8250*/  SHF.R.U64 R11, R6, R0.reuse, R7 ;  /* 0x00000000060b7219 */ /* 0x082fe20000001207 */
[----:B------:R-:W-:Y:S01]  /*8260*/  IMAD.MOV.U32 R19, RZ, RZ, R17 ;  /* 0x000000ffff137224 */ /* 0x000fe200078e0011 */
[----:B------:R-:W-:Y:S01]  /*8270*/  SHF.R.U32.HI R0, RZ, R0, R7 ;  /* 0x00000000ff007219 */ /* 0x000fe20000011607 */
[----:B--2---:R-:W-:Y:S01]  /*8280*/  IMAD.MOV R14, RZ, RZ, -R14 ;  /* 0x000000ffff0e7224 */ /* 0x004fe200078e0a0e */
[----:B----4-:R-:W-:Y:S01]  /*8290*/  IADD3 R5, P0, RZ, -R11, RZ ;  /* 0x8000000bff057210 */ /* 0x010fe20007f1e0ff */
[----:B------:R-:W-:Y:S01]  /*82a0*/  ULDC UR4, c[0x0][0x154] ;  /* 0x0000550000047ab9 */ /* 0x000fe20000000800 */
[----:B------:R-:W-:Y:S01]  /*82b0*/  IMAD.MOV.U32 R7, RZ, RZ, 0x1 ;  /* 0x00000001ff077424 */ /* 0x000fe200078e00ff */
[----:B------:R-:W1:Y:S01]  /*82c0*/  LDC R4, c[0x0][0x618] ;  /* 0x00018600ff047b82 */ /* 0x000e620000000800 */
[----:B------:R-:W-:Y:S02]  /*82d0*/  IMAD R22, R15, R14, R10 ;  /* 0x0000000e0f167224 */ /* 0x000fe400078e020a */
[----:B------:R-:W-:-:S04]  /*82e0*/  IMAD.X R3, RZ, RZ, ~R0, P0 ;  /* 0x000000ffff037224 */ /* 0x000fc800000e0e00 */
[-C--:B------:R-:W-:Y:S01]  /*82f0*/  IMAD R0, R3, R12.reuse, RZ ;  /* 0x0000000c03007224 */ /* 0x080fe200078e02ff */
[----:B------:R-:W2:Y:S01]  /*8300*/  LDC R6, c[0x0][0x608] ;  /* 0x00018200ff067b82 */ /* 0x000ea20000000800 */
[----:B0-----:R-:W-:-:S04]  /*8310*/  IMAD.WIDE.U32 R2, R5, R12, R18 ;  /* 0x0000000c05027225 */ /* 0x001fc800078e0012 */
[----:B------:R-:W-:Y:S01]  /*8320*/  IMAD R5, R5, R13, R0 ;  /* 0x0000000d05057224 */ /* 0x000fe200078e0200 */
[----:B------:R-:W-:Y:S02]  /*8330*/  I2FP.F32.U32 R0, R20 ;  /* 0x0000001400007245 */ /* 0x000fe40000201000 */
[----:B------:R-:W0:Y:S01]  /*8340*/  LDC R24, c[0x0][0x658] ;  /* 0x00019600ff187b82 */ /* 0x000e220000000800 */
[----:B------:R-:W-:Y:S01]  /*8350*/  IMAD.IADD R3, R3, 0x1, R5 ;  /* 0x0000000103037824 */ /* 0x000fe200078e0205 */
[----:B---3--:R-:W-:Y:S01]  /*8360*/  ISETP.NE.U32.AND P0, PT, R26, RZ, PT ;  /* 0x000000ff1a00720c */ /* 0x008fe20003f05070 */
[----:B------:R-:W-:Y:S01]  /*8370*/  FMUL R0, R0, UR4 ;  /* 0x0000000400007c20 */ /* 0x000fe20008400000 */
[----:B------:R-:W-:Y:S02]  /*8380*/  IMAD.MOV.U32 R5, RZ, RZ, -0x1 ;  /* 0xffffffffff057424 */ /* 0x000fe400078e00ff */
[----:B------:R-:W-:Y:S01]  /*8390*/  ISETP.NE.AND.EX P0, PT, R27, RZ, PT, P0 ;  /* 0x000000ff1b00720c */ /* 0x000fe20003f05300 */
[----:B------:R3:W4:Y:S01]  /*83a0*/  F2I.U32.TRUNC.NTZ R12, R0 ;  /* 0x00000000000c7305 */ /* 0x000722000020f000 */
[----:B------:R-:W3:Y:S01]  /*83b0*/  LDC R15, c[0x0][0x148] ;  /* 0x00005200ff0f7b82 */ /* 0x000ee20000000800 */
[----:B-1----:R-:W-:-:S02]  /*83c0*/  SHF.R.U64 R10, R2, R4, R3 ;  /* 0x00000004020a7219 */ /* 0x002fc40000001203 */
[----:B------:R-:W-:-:S05]  /*83d0*/  SHF.R.U32.HI R3, RZ, R4, R3 ;  /* 0x00000004ff037219 */ /* 0x000fca0000011603 */
[----:B------:R-:W1:Y:S01]  /*83e0*/  LDC R14, c[0x0][0x600] ;  /* 0x00018000ff0e7b82 */ /* 0x000e620000000800 */
[-CC-:B--2---:R-:W-:Y:S02]  /*83f0*/  SHF.R.U64 R8, R10, R6.reuse, R3.reuse ;  /* 0x000000060a087219 */ /* 0x184fe40000001203 */
[----:B------:R-:W-:-:S05]  /*8400*/  SHF.R.U32.HI R3, RZ, R6, R3 ;  /* 0x00000006ff037219 */ /* 0x000fca0000011603 */
[----:B------:R-:W2:Y:S01]  /*8410*/  LDC R21, c[0x0][0x648] ;  /* 0x00019200ff157b82 */ /* 0x000ea20000000800 */
[-CC-:B0-----:R-:W-:Y:S02]  /*8420*/  SHF.R.U64 R13, R8, R24.reuse, R3.reuse ;  /* 0x00000018080d7219 */ /* 0x181fe40000001203 */
[-C--:B------:R-:W-:Y:S02]  /*8430*/  SHF.L.U32 R5, R5, R24.reuse, RZ ;  /* 0x0000001805057219 */ /* 0x080fe400000006ff */
[-C--:B------:R-:W-:Y:S01]  /*8440*/  SHF.R.U32.HI R3, RZ, R24.reuse, R3 ;  /* 0x00000018ff037219 */ /* 0x080fe20000011603 */
[----:B------:R-:W-:Y:S01]  /*8450*/  IMAD.MOV.U32 R2, RZ, RZ, R13 ;  /* 0x000000ffff027224 */ /* 0x000fe200078e000d */
[----:B------:R-:W-:Y:S01]  /*8460*/  SHF.L.U32 R24, R7, R24, RZ ;  /* 0x0000001807187219 */ /* 0x000fe200000006ff */
[----:B------:R-:W0:Y:S01]  /*8470*/  LDC R25, c[0x0][0x638] ;  /* 0x00018e00ff197b82 */ /* 0x000e220000000800 */
[----:B------:R-:W-:-:S07]  /*8480*/  LOP3.LUT R19, RZ, R5, RZ, 0x33, !PT ;  /* 0x00000005ff137212 */ /* 0x000fce00078e33ff */
[----:B------:R-:W0:Y:S01]  /*8490*/  LDC R28, c[0x0][0x610] ;  /* 0x00018400ff1c7b82 */ /* 0x000e220000000800 */
[----:B----4-:R-:W-:Y:S05]  /*84a0*/  @!P0 BRA `(.L_x_293) ;  /* 0x0000000000288947 */ /* 0x010fea0003800000 */
[----:B---3--:R-:W3:Y:S02]  /*84b0*/  LDC R0, c[0x0][0x64c] ;  /* 0x00019300ff007b82 */ /* 0x008ee40000000800 */
[----:B---3--:R-:W-:-:S05]  /*84c0*/  IADD3 R7, P0, R13, R0, RZ ;  /* 0x000000000d077210 */ /* 0x008fca0007f1e0ff */
        /* <DEDUP_REMOVED lines=8> */
.L_x_293:
[----:B------:R-:W4:Y:S01]  /*8550*/  LDC R4, c[0x0][0x65c] ;  /* 0x00019700ff047b82 */ /* 0x000f220000000800 */
[----:B--23--:R-:W-:Y:S01]  /*8560*/  SHF.R.U64 R0, R2, R21, R3 ;  /* 0x0000001502007219 */ /* 0x00cfe20000001203 */
[----:B-1----:R-:W-:Y:S01]  /*8570*/  VIADD R3, R14, 0xffffffff ;  /* 0xffffffff0e037836 */ /* 0x002fe20000000000 */
[----:B------:R-:W-:Y:S01]  /*8580*/  LOP3.LUT R19, R8, R19, RZ, 0xc0, !PT ;  /* 0x0000001308137212 */ /* 0x000fe200078ec0ff */
[----:B------:R-:W-:Y:S02]  /*8590*/  IMAD.MOV R12, RZ, RZ, -R12 ;  /* 0x000000ffff0c7224 */ /* 0x000fe400078e0a0c */
[----:B------:R-:W-:Y:S01]  /*85a0*/  IMAD.MOV R2, RZ, RZ, -R0 ;  /* 0x000000ffff027224 */ /* 0x000fe200078e0a00 */
[----:B------:R-:W-:Y:S01]  /*85b0*/  LOP3.LUT R3, R10, R3, RZ, 0xc0, !PT ;  /* 0x000000030a037212 */ /* 0x000fe200078ec0ff */
[----:B------:R-:W-:Y:S02]  /*85c0*/  IMAD R19, R24, R0, R19 ;  /* 0x0000000018137224 */ /* 0x000fe400078e0213 */
[----:B0-----:R-:W-:-:S04]  /*85d0*/  IMAD R0, R2, R25, R13 ;  /* 0x0000001902007224 */ /* 0x001fc800078e020d */
[----:B------:R-:W-:Y:S01]  /*85e0*/  IMAD R2, R0, R14, R3 ;  /* 0x0000000e00027224 */ /* 0x000fe200078e0203 */
[----:B----4-:R-:W-:Y:S01]  /*85f0*/  ISETP.NE.AND P0, PT, R4, 0x1, PT ;  /* 0x000000010400780c */ /* 0x010fe20003f05270 */
[----:B------:R-:W-:-:S05]  /*8600*/  IMAD.MOV.U32 R4, RZ, RZ, 0x1 ;  /* 0x00000001ff047424 */ /* 0x000fca00078e00ff */
[----:B------:R-:W-:-:S07]  /*8610*/  PRMT R0, R4, 0x7610, R0 ;  /* 0x0000761004007816 */ /* 0x000fce0000000000 */
[----:B------:R-:W-:-:S04]  /*8620*/  @P0 IMAD R22, R15, R12, R20 ;  /* 0x0000000c0f160224 */ /* 0x000fc800078e0214 */
[----:B------:R-:W-:-:S05]  /*8630*/  IMAD R19, R19, R28, R22 ;  /* 0x0000001c13137224 */ /* 0x000fca00078e0216 */
[----:B------:R-:W-:Y:S02]  /*8640*/  SEL R22, R2, R19, !P0 ;  /* 0x0000001302167207 */ /* 0x000fe40004000000 */
[----:B------:R-:W-:Y:S01]  /*8650*/  SEL R19, R19, R2, !P0 ;  /* 0x0000000213137207 */ /* 0x000fe20004000000 */
[----:B------:R-:W-:-:S07]  /*8660*/  IMAD.MOV.U32 R2, RZ, RZ, R11 ;  /* 0x000000ffff027224 */ /* 0x000fce00078e000b */
.L_x_291:
[----:B------:R-:W-:Y:S02]  /*8670*/  LOP3.LUT P0, RZ, R0, 0xff, RZ, 0xc0, !PT ;  /* 0x000000ff00ff7812 */ /* 0x000fe4000780c0ff */
[----:B------:R-:W-:-:S11]  /*8680*/  LOP3.LUT R163, R163, 0x1, RZ, 0x3c, !PT ;  /* 0x00000001a3a37812 */ /* 0x000fd600078e3cff */
[----:B------:R-:W-:Y:S05]  /*8690*/  @P0 BRA `(.L_x_294) ;  /* 0xffffff8c00580947 */ /* 0x000fea000383ffff */
[----:B------:R-:W-:Y:S05]  /*86a0*/  EXIT ;  /* 0x000000000000794d */ /* 0x000fea0003800000 */
.L_x_13:
[----:B------:R-:W-:-:S08]  /*86b0*/  ISETP.NE.AND P0, PT, R0, RZ, PT ;  /* 0x000000ff0000720c */ /* 0x000fd00003f05270 */
[----:B0-----:R-:W0:-:S00]  /*86c0*/  USETMAXREG.DEALLOC.CTAPOOL 0x28 ;  /* 0x00000028000079c8 */ /* 0x001e0000080e0500 */
[----:B------:R-:W-:Y:S05]  /*86d0*/  @P0 EXIT ;  /* 0x000000000000094d */ /* 0x000fea0003800000 */
[----:B0-----:R-:W-:Y:S01]  /*86e0*/  LOP3.LUT P0, RZ, R8, 0xff, RZ, 0xc0, !PT ;  /* 0x000000ff08ff7812 */ /* 0x001fe2000780c0ff */
[----:B------:R-:W-:Y:S02]  /*86f0*/  IMAD.MOV.U32 R0, RZ, RZ, 0x1 ;  /* 0x00000001ff007424 */ /* 0x000fe400078e00ff */
[----:B------:R-:W-:-:S10]  /*8700*/  IMAD.MOV.U32 R7, RZ, RZ, RZ ;  /* 0x000000ffff077224 */ /* 0x000fd400078e00ff */
[----:B------:R-:W-:Y:S05]  /*8710*/  @!P0 BRA `(.L_x_295) ;  /* 0x0000000c001c8947 */ /* 0x000fea0003800000 */
[----:B------:R-:W-:Y:S01]  /*8720*/  LOP3.LUT P0, RZ, R4, 0x1f, RZ, 0xc0, !PT ;  /* 0x0000001f04ff7812 */ /* 0x000fe2000780c0ff */
[----:B------:R-:W-:Y:S01]  /*8730*/  ULDC UR5, c[0x0][0x658] ;  /* 0x0001960000057ab9 */ /* 0x000fe20000000800 */
[----:B------:R-:W-:Y:S01]  /*8740*/  UMOV UR6, 0xffffffff ;  /* 0xffffffff00067882 */ /* 0x000fe20000000000 */
[----:B------:R-:W-:Y:S01]  /*8750*/  BSSY B0, `(.L_x_295) ;  /* 0x00000c3000007945 */ /* 0x000fe20003800000 */
[----:B------:R-:W-:Y:S01]  /*8760*/  USHF.L.U32 UR6, UR6, UR5, URZ ;  /* 0x0000000506067299 */ /* 0x000fe2000800063f */
[C---:B------:R-:W-:Y:S01]  /*8770*/  ISETP.NE.AND P2, PT, R3.reuse, RZ, PT ;  /* 0x000000ff0300720c */ /* 0x040fe20003f45270 */
[----:B------:R-:W-:Y:S01]  /*8780*/  IMAD.MOV.U32 R8, RZ, RZ, 0x1 ;  /* 0x00000001ff087424 */ /* 0x000fe200078e00ff */
[----:B------:R-:W-:Y:S01]  /*8790*/  ISETP.NE.OR P0, PT, R3, RZ, !P0 ;  /* 0x000000ff0300720c */ /* 0x000fe20004705670 */
[----:B------:R-:W-:Y:S01]  /*87a0*/  IMAD.MOV.U32 R0, RZ, RZ, 0x1 ;  /* 0x00000001ff007424 */ /* 0x000fe200078e00ff */
[----:B------:R-:W-:Y:S01]  /*87b0*/  LOP3.LUT R6, R16, 0x2, RZ, 0xfc, !PT ;  /* 0x0000000210067812 */ /* 0x000fe200078efcff */
[----:B------:R-:W-:Y:S01]  /*87c0*/  IMAD.MOV.U32 R7, RZ, RZ, RZ ;  /* 0x000000ffff077224 */ /* 0x000fe200078e00ff */
[----:B------:R-:W-:Y:S01]  /*87d0*/  ULDC UR4, c[0x0][0x600] ;  /* 0x0001800000047ab9 */ /* 0x000fe20000000800 */
[----:B------:R-:W-:Y:S01]  /*87e0*/  UMOV UR7, 0x1 ;  /* 0x0000000100077882 */ /* 0x000fe20000000000 */
[----:B------:R-:W-:-:S02]  /*87f0*/  UIADD3 UR19, UR40, 0x1, URZ ;  /* 0x0000000128137890 */ /* 0x000fc4000fffe03f */
[----:B------:R-:W-:Y:S02]  /*8800*/  UIADD3 UR15, UR4, -0x1, URZ ;  /* 0xffffffff040f7890 */ /* 0x000fe4000fffe03f */
[----:B------:R-:W-:Y:S02]  /*8810*/  USHF.L.U32 UR17, UR7, UR5, URZ ;  /* 0x0000000507117299 */ /* 0x000fe4000800063f */
[----:B------:R-:W-:Y:S01]  /*8820*/  ULOP3.LUT UR16, URZ, UR6, URZ, 0x33, !UPT ;  /* 0x000000063f107292 */ /* 0x000fe2000f8e333f */
[----:B------:R-:W-:-:S11]  /*8830*/  ULDC.64 UR20, c[0x0][0x198] ;  /* 0x0000660000147ab9 */ /* 0x000fd60000000a00 */
.L_x_307:
[----:B------:R-:W-:-:S03]  /*8840*/  UMOV UR4, 0xffffffff ;  /* 0xffffffff00047882 */ /* 0x000fc60000000000 */
[----:B------:R-:W-:Y:S05]  /*8850*/  BRA.DIV UR4, `(.L_x_296) ;  /* 0x0000000e04bc7947 */ /* 0x000fea000b800000 */
[----:B------:R-:W-:-:S13]  /*8860*/  ELECT P6, URZ, PT ;  /* 0x00000000003f782f */ /* 0x000fda00038c0000 */
.L_x_319:
[----:B------:R-:W0:Y:S01]  /*8870*/  LDC R3, c[0x0][0x28c] ;  /* 0x0000a300ff037b82 */ /* 0x000e220000000800 */
[----:B------:R-:W-:Y:S01]  /*8880*/  BSSY B1, `(.L_x_297) ;  /* 0x0000037000017945 */ /* 0x000fe20003800000 */
[----:B0-----:R-:W-:-:S13]  /*8890*/  ISETP.LT.OR P6, PT, R3, 0x1, !P6 ;  /* 0x000000010300780c */ /* 0x001fda00077c1670 */
[----:B------:R-:W-:Y:S05]  /*88a0*/  @P6 BRA `(.L_x_298) ;  /* 0x0000000000d06947 */ /* 0x000fea0003800000 */
[----:B------:R-:W-:Y:S02]  /*88b0*/  IMAD.SHL.U32 R22, R22, 0x100, RZ ;  /* 0x0000010016167824 */ /* 0x000fe400078e00ff */
[----:B------:R-:W-:Y:S02]  /*88c0*/  IMAD.SHL.U32 R19, R19, 0x40, RZ ;  /* 0x0000004013137824 */ /* 0x000fe400078e00ff */
[----:B------:R-:W-:Y:S02]  /*88d0*/  IMAD.MOV.U32 R12, RZ, RZ, RZ ;  /* 0x000000ffff0c7224 */ /* 0x000fe400078e00ff */
[----:B------:R-:W-:Y:S02]  /*88e0*/  IMAD.U32 R13, RZ, RZ, UR19 ;  /* 0x00000013ff0d7e24 */ /* 0x000fe4000f8e00ff */
[----:B------:R-:W-:Y:S02]  /*88f0*/  IMAD.MOV.U32 R3, RZ, RZ, R0 ;  /* 0x000000ffff037224 */ /* 0x000fe400078e0000 */
[----:B------:R-:W-:-:S07]  /*8900*/  IMAD.MOV.U32 R4, RZ, RZ, R7 ;  /* 0x000000ffff047224 */ /* 0x000fce00078e0007 */
.L_x_302:
[----:B------:R-:W0:Y:S01]  /*8910*/  S2R R10, SR_CgaCtaId ;  /* 0x00000000000a7919 */ /* 0x000e220000008800 */
[----:B------:R-:W-:Y:S01]  /*8920*/  MOV R5, 0x400 ;  /* 0x0000040000057802 */ /* 0x000fe20000000f00 */
[----:B------:R-:W1:Y:S03]  /*8930*/  @!P2 LDC R9, c[0x0][0x500] ;  /* 0x00014000ff09ab82 */ /* 0x000e660000000800 */
[----:B0-----:R-:W-:Y:S02]  /*8940*/  LEA R11, R10, R5, 0x18 ;  /* 0x000000050a0b7211 */ /* 0x001fe400078ec0ff */
[----:B------:R-:W-:-:S03]  /*8950*/  SHF.L.U32 R5, R3, 0x1f, RZ ;  /* 0x0000001f03057819 */ /* 0x000fc600000006ff */
[----:B------:R-:W-:-:S04]  /*8960*/  IMAD R10, R4, 0x8, R11 ;  /* 0x00000008040a7824 */ /* 0x000fc800078e020b */
[----:B------:R-:W0:Y:S02]  /*8970*/  SYNCS.PHASECHK.TRANS64.TRYWAIT P1, [R10+URZ+0x18], R5 ;  /* 0x000018050a0075a7 */ /* 0x000e24000802017f */
[----:B01----:R-:W-:Y:S05]  /*8980*/  @!P1 BRA `(.L_x_299) ;  /* 0x0000000c00909947 */ /* 0x003fea0003800000 */
.L_x_320:
[----:B0-----:R-:W-:Y:S01]  /*8990*/  PRMT R5, R6, 0x9910, RZ ;  /* 0x0000991006057816 */ /* 0x001fe200000000ff */
[----:B------:R0:W-:Y:S03]  /*89a0*/  @!P2 SYNCS.ARRIVE.TRANS64 RZ, [R10+URZ], R9 ;  /* 0x000000090affa9a7 */ /* 0x0001e6000800003f */
[----:B------:R-:W-:-:S13]  /*89b0*/  ISETP.NE.AND P1, PT, R5, 0x2, PT ;  /* 0x000000020500780c */ /* 0x000fda0003f25270 */
[----:B0-----:R-:W-:Y:S05]  /*89c0*/  @P1 BRA `(.L_x_300) ;  /* 0x0000000000041947 */ /* 0x001fea0003800000 */
[----:B------:R-:W-:Y:S01]  /*89d0*/  BPT.TRAP 0x1 ;  /* 0x000000040000795c */ /* 0x000fe20000300000 */
.L_x_300:
[----:B------:R-:W-:Y:S05]  /*89e0*/  @P0 BRA `(.L_x_301) ;  /* 0x0000000000040947 */ /* 0x000fea0003800000 */
[----:B------:R-:W-:Y:S01]  /*89f0*/  BPT.TRAP 0x1 ;  /* 0x000000040000795c */ /* 0x000fe20000300000 */
.L_x_301:
[--C-:B------:R-:W-:Y:S01]  /*8a00*/  IMAD R5, R4, 0x800, R11.reuse ;  /* 0x0000080004057824 */ /* 0x100fe200078e020b */
[----:B------:R-:W-:Y:S01]  /*8a10*/  R2UR UR9, R10 ;  /* 0x000000000a0972ca */ /* 0x000fe200000e0000 */
[C---:B------:R-:W-:Y:S01]  /*8a20*/  IMAD R11, R4.reuse, 0x2000, R11 ;  /* 0x00002000040b7824 */ /* 0x040fe200078e020b */
[----:B------:R-:W-:Y:S01]  /*8a30*/  UIADD3 UR4, UP0, UR20, 0xf0, URZ ;  /* 0x000000f014047890 */ /* 0x000fe2000ff1e03f */
[----:B------:R-:W-:Y:S01]  /*8a40*/  VIADD R13, R13, 0xffffffff ;  /* 0xffffffff0d0d7836 */ /* 0x000fe20000000000 */
[----:B------:R-:W-:Y:S01]  /*8a50*/  R2UR UR5, R5 ;  /* 0x00000000050572ca */ /* 0x000fe200000e0000 */
[----:B------:R-:W-:Y:S01]  /*8a60*/  UIADD3 UR22, UP1, UR20, 0x1f0, URZ ;  /* 0x000001f014167890 */ /* 0x000fe2000ff3e03f */
[----:B------:R-:W-:Y:S01]  /*8a70*/  R2UR UR8, R11 ;  /* 0x000000000b0872ca */ /* 0x000fe200000e0000 */
[----:B------:R-:W-:Y:S01]  /*8a80*/  VIADD R4, R4, 0x1 ;  /* 0x0000000104047836 */ /* 0x000fe20000000000 */
[----:B------:R-:W-:Y:S01]  /*8a90*/  R2UR UR11, R19 ;  /* 0x00000000130b72ca */ /* 0x000fe200000e0000 */
[----:B------:R-:W-:Y:S01]  /*8aa0*/  UIADD3.X UR23, URZ, UR21, URZ, UP1, !UPT ;  /* 0x000000153f177290 */ /* 0x000fe20008ffe43f */
[----:B------:R-:W-:Y:S01]  /*8ab0*/  R2UR UR10, R12 ;  /* 0x000000000c0a72ca */ /* 0x000fe200000e0000 */
[----:B------:R-:W-:Y:S01]  /*8ac0*/  UMOV UR6, 0x0 ;  /* 0x0000000000067882 */ /* 0x000fe20000000000 */
[----:B------:R-:W-:Y:S01]  /*8ad0*/  R2UR UR12, R2 ;  /* 0x00000000020c72ca */ /* 0x000fe200000e0000 */
[----:B------:R-:W-:Y:S01]  /*8ae0*/  UMOV UR7, 0x10000000 ;  /* 0x1000000000077882 */ /* 0x000fe20000000000 */
[----:B------:R-:W-:Y:S01]  /*8af0*/  R2UR UR18, R22 ;  /* 0x00000000161272ca */ /* 0x000fe200000e0000 */
[----:B------:R-:W-:Y:S01]  /*8b00*/  VIADD R12, R12, 0x20 ;  /* 0x000000200c0c7836 */ /* 0x000fe20000000000 */
[----:B------:R-:W-:Y:S01]  /*8b10*/  ISETP.GT.AND P3, PT, R13, 0x1, PT ;  /* 0x000000010d00780c */ /* 0x000fe20003f64270 */
[----:B------:R-:W-:Y:S01]  /*8b20*/  UIADD3 UR13, UR5, 0x100, URZ ;  /* 0x00000100050d7890 */ /* 0x000fe2000fffe03f */
[----:B------:R-:W-:Y:S01]  /*8b30*/  ISETP.NE.AND P1, PT, R4, 0x3, PT ;  /* 0x000000030400780c */ /* 0x000fe20003f25270 */
[----:B------:R-:W-:-:S02]  /*8b40*/  UIADD3.X UR5, URZ, UR21, URZ, UP0, !UPT ;  /* 0x000000153f057290 */ /* 0x000fc400087fe43f */
[----:B------:R-:W-:Y:S01]  /*8b50*/  UIADD3 UR14, UR8, 0x1900, URZ ;  /* 0x00001900080e7890 */ /* 0x000fe2000fffe03f */
[----:B------:R-:W-:Y:S02]  /*8b60*/  SEL R10, RZ, 0x1, P1 ;  /* 0x00000001ff0a7807 */ /* 0x000fe40000800000 */
[----:B------:R-:W-:Y:S01]  /*8b70*/  UMOV UR8, UR13 ;  /* 0x0000000d00087c82 */ /* 0x000fe20008000000 */
[----:B------:R-:W-:Y:S02]  /*8b80*/  SEL R4, R4, RZ, P1 ;  /* 0x000000ff04047207 */ /* 0x000fe40000800000 */
[----:B------:R-:W-:Y:S01]  /*8b90*/  LOP3.LUT R3, R3, R10, RZ, 0x3c, !PT ;  /* 0x0000000a03037212 */ /* 0x000fe200078e3cff */
[----:B------:R0:W-:Y:S02]  /*8ba0*/  UTMALDG.3D [UR8], [UR4], desc[UR6] ;  /* 0x00000608040075b4 */ /* 0x0001e40008011000 */
[----:B0-----:R-:W-:Y:S01]  /*8bb0*/  UMOV UR8, UR14 ;  /* 0x0000000e00087c82 */ /* 0x001fe20008000000 */
[----:B------:R-:W-:-:S02]  /*8bc0*/  UMOV UR11, UR18 ;  /* 0x00000012000b7c82 */ /* 0x000fc40008000000 */
[----:B------:R0:W-:Y:S02]  /*8bd0*/  UTMALDG.3D [UR8], [UR22], desc[UR6] ;  /* 0x00000608160075b4 */ /* 0x0001e40008011000 */
[----:B0-----:R-:W-:Y:S05]  /*8be0*/  @P3 BRA `(.L_x_302) ;  /* 0xfffffffc00483947 */ /* 0x001fea000383ffff */
.L_x_298:
[----:B------:R-:W-:Y:S05]  /*8bf0*/  BSYNC B1 ;  /* 0x0000000000017941 */ /* 0x000fea0003800000 */
.L_x_297:
[----:B------:R-:W2:Y:S01]  /*8c00*/  LDL.64 R10, [R1] ;  /* 0x00000000010a7983 */ /* 0x000ea20000100a00 */
[----:B------:R-:W-:Y:S01]  /*8c10*/  LOP3.LUT P4, RZ, R8, 0xff, RZ, 0xc0, !PT ;  /* 0x000000ff08ff7812 */ /* 0x000fe2000788c0ff */
[----:B------:R-:W-:Y:S01]  /*8c20*/  VIADD R4, R7, UR40 ;  /* 0x0000002807047c36 */ /* 0x000fe20008000000 */
[----:B------:R-:W-:Y:S01]  /*8c30*/  ULDC.64 UR4, c[0x0][0x650] ;  /* 0x0001940000047ab9 */ /* 0x000fe20000000a00 */
[----:B------:R-:W-:Y:S01]  /*8c40*/  IMAD.U32 R7, RZ, RZ, UR40 ;  /* 0x00000028ff077e24 */ /* 0x000fe2000f8e00ff */
[----:B------:R-:W-:Y:S01]  /*8c50*/  UISETP.GE.U32.AND UP0, UPT, UR40, 0x3, UPT ;  /* 0x000000032800788c */ /* 0x000fe2000bf06070 */
[----:B------:R-:W-:Y:S01]  /*8c60*/  BSSY B1, `(.L_x_303) ;  /* 0x000006f000017945 */ /* 0x000fe20003800000 */
[----:B------:R-:W-:Y:S01]  /*8c70*/  ISETP.GT.U32.AND P1, PT, R4, 0x2, PT ;  /* 0x000000020400780c */ /* 0x000fe20003f24070 */
[----:B------:R-:W-:Y:S01]  /*8c80*/  IMAD.MOV.U32 R19, RZ, RZ, -0x1 ;  /* 0xffffffffff137424 */ /* 0x000fe200078e00ff */
[----:B------:R-:W-:Y:S01]  /*8c90*/  PRMT R8, RZ, 0x7610, R8 ;  /* 0x00007610ff087816 */ /* 0x000fe20000000008 */
[----:B------:R-:W-:Y:S01]  /*8ca0*/  IMAD.MOV.U32 R22, RZ, RZ, -0x1 ;  /* 0xffffffffff167424 */ /* 0x000fe200078e00ff */
[----:B------:R-:W-:-:S02]  /*8cb0*/  ISETP.LT.U32.AND P1, PT, R7, 0x3, P1 ;  /* 0x000000030700780c */ /* 0x000fc40000f21070 */
[----:B------:R-:W-:Y:S01]  /*8cc0*/  PLOP3.LUT P3, PT, PT, PT, UP0, 0x80, 0x0 ;  /* 0x000000000000781c */ /* 0x000fe20003f6f008 */
[----:B------:R-:W0:Y:S01]  /*8cd0*/  @P4 S2R R3, SR_CgaCtaId ;  /* 0x0000000000034919 */ /* 0x000e220000008800 */
[----:B------:R-:W-:-:S04]  /*8ce0*/  @P4 MOV R2, 0x400 ;  /* 0x0000040000024802 */ /* 0x000fc80000000f00 */
[----:B0-----:R-:W-:Y:S01]  /*8cf0*/  @P4 LEA R5, R3, R2, 0x18 ;  /* 0x0000000203054211 */ /* 0x001fe200078ec0ff */
[----:B------:R-:W-:-:S03]  /*8d00*/  IMAD.WIDE.U32 R2, R4, -0x55555555, RZ ;  /* 0xaaaaaaab04027825 */ /* 0x000fc600078e00ff */
[----:B------:R0:W-:Y:S01]  /*8d10*/  @P4 SYNCS.ARRIVE.TRANS64.A1T0 RZ, [R5+URZ+0x68], RZ ;  /* 0x000068ff05ff49a7 */ /* 0x0001e2000810003f */
[----:B------:R-:W-:Y:S01]  /*8d20*/  IMAD.MOV.U32 R2, RZ, RZ, -0x1 ;  /* 0xffffffffff027424 */ /* 0x000fe200078e00ff */
[----:B0-----:R-:W-:Y:S02]  /*8d30*/  SHF.R.U32.HI R5, RZ, 0x1, R3 ;  /* 0x00000001ff057819 */ /* 0x001fe40000011603 */
[----:B------:R-:W-:-:S03]  /*8d40*/  SEL R3, RZ, 0x1, !P1 ;  /* 0x00000001ff037807 */ /* 0x000fc60004800000 */
[----:B------:R-:W-:Y:S01]  /*8d50*/  IMAD R7, R5, -0x3, R4 ;  /* 0xfffffffd05077824 */ /* 0x000fe200078e0204 */
[----:B------:R-:W-:Y:S02]  /*8d60*/  LOP3.LUT R0, R0, R3, RZ, 0x3c, !PT ;  /* 0x0000000300007212 */ /* 0x000fe400078e3cff */
[----:B------:R-:W-:Y:S02]  /*8d70*/  PRMT R3, RZ, 0x7610, R3 ;  /* 0x00007610ff037816 */ /* 0x000fe40000000003 */
[----:B------:R-:W-:Y:S02]  /*8d80*/  @P3 LOP3.LUT R0, R0, 0x1, R5, 0x78, !PT ;  /* 0x0000000100003812 */ /* 0x000fe400078e7805 */
[----:B--2---:R-:W-:-:S04]  /*8d90*/  IADD3 R18, P4, R18, R10, RZ ;  /* 0x0000000a12127210 */ /* 0x004fc80007f9e0ff */
[----:B------:R-:W-:Y:S01]  /*8da0*/  ISETP.GE.U32.AND P1, PT, R18, UR4, PT ;  /* 0x0000000412007c0c */ /* 0x000fe2000bf26070 */
[----:B------:R-:W-:-:S05]  /*8db0*/  IMAD.X R17, R17, 0x1, R23, P4 ;  /* 0x0000000111117824 */ /* 0x000fca00020e0617 */
[----:B------:R-:W-:-:S13]  /*8dc0*/  ISETP.GE.U32.AND.EX P1, PT, R17, UR5, PT, P1 ;  /* 0x0000000511007c0c */ /* 0x000fda000bf26110 */
[----:B------:R-:W-:Y:S05]  /*8dd0*/  @P1 BRA `(.L_x_304) ;  /* 0x00000004005c1947 */ /* 0x000fea0003800000 */
[----:B------:R-:W0:Y:S01]  /*8de0*/  S2R R11, SR_CTAID.X ;  /* 0x00000000000b7919 */ /* 0x000e220000002500 */
[----:B------:R-:W-:Y:S01]  /*8df0*/  ULDC.64 UR4, c[0x0][0x628] ;  /* 0x00018a0000047ab9 */ /* 0x000fe20000000a00 */
[----:B------:R-:W1:Y:S01]  /*8e00*/  LDC R12, c[0x0][0x144] ;  /* 0x00005100ff0c7b82 */ /* 0x000e620000000800 */
[----:B------:R-:W-:Y:S01]  /*8e10*/  ISETP.NE.U32.AND P1, PT, RZ, UR4, PT ;  /* 0x00000004ff007c0c */ /* 0x000fe2000bf25070 */
[----:B------:R-:W2:Y:S01]  /*8e20*/  S2R R9, SR_CTAID.Y ;  /* 0x0000000000097919 */ /* 0x000ea20000002600 */
[----:B------:R-:W-:Y:S01]  /*8e30*/  ULDC UR6, c[0x0][0x150] ;  /* 0x0000540000067ab9 */ /* 0x000fe20000000800 */
[----:B------:R-:W-:Y:S01]  /*8e40*/  ULDC UR7, c[0x0][0x630] ;  /* 0x00018c0000077ab9 */ /* 0x000fe20000000800 */
[----:B------:R-:W-:Y:S01]  /*8e50*/  ISETP.NE.AND.EX P1, PT, RZ, UR5, PT, P1 ;  /* 0x00000005ff007c0c */ /* 0x000fe2000bf25310 */
[----:B------:R-:W-:Y:S01]  /*8e60*/  IMAD.MOV.U32 R2, RZ, RZ, R18 ;  /* 0x000000ffff027224 */ /* 0x000fe200078e0012 */
[----:B0-----:R-:W-:-:S05]  /*8e70*/  I2FP.F32.U32 R3, R11 ;  /* 0x0000000b00037245 */ /* 0x001fca0000201000 */
[----:B------:R-:W-:Y:S01]  /*8e80*/  FMUL R14, R3, UR6 ;  /* 0x00000006030e7c20 */ /* 0x000fe20008400000 */
[----:B------:R-:W-:-:S05]  /*8e90*/  IMAD.MOV.U32 R3, RZ, RZ, R17 ;  /* 0x000000ffff037224 */ /* 0x000fca00078e0011 */
[----:B--2---:R-:W-:Y:S05]  /*8ea0*/  @!P1 BRA `(.L_x_305) ;  /* 0x0000000000289947 */ /* 0x004fea0003800000 */
[----:B------:R-:W-:Y:S02]  /*8eb0*/  ULDC UR6, c[0x0][0x634] ;  /* 0x00018d0000067ab9 */ /* 0x000fe40000000800 */
[----:B------:R-:W-:-:S05]  /*8ec0*/  IADD3 R3, P1, R18, UR6, RZ ;  /* 0x0000000612037c10 */ /* 0x000fca000ff3e0ff */
[----:B------:R-:W-:-:S04]  /*8ed0*/  IMAD.X R13, RZ, RZ, R17, P1 ;  /* 0x000000ffff0d7224 */ /* 0x000fc800008e0611 */
[----:B------:R-:W-:-:S04]  /*8ee0*/  IMAD.WIDE.U32 R4, R13, UR4, RZ ;  /* 0x000000040d047c25 */ /* 0x000fc8000f8e00ff */
[----:B------:R-:W-:-:S04]  /*8ef0*/  IMAD.WIDE.U32 R4, P1, R3, UR5, R4 ;  /* 0x0000000503047c25 */ /* 0x000fc8000f820004 */
[----:B------:R-:W-:-:S04]  /*8f00*/  IMAD.WIDE.U32 R2, R3, UR4, RZ ;  /* 0x0000000403027c25 */ /* 0x000fc8000f8e00ff */
[----:B------:R-:W-:Y:S01]  /*8f10*/  IMAD.MOV.U32 R2, RZ, RZ, R5 ;  /* 0x000000ffff027224 */ /* 0x000fe200078e0005 */
[----:B------:R-:W-:Y:S01]  /*8f20*/  IADD3 RZ, P3, R3, R4, RZ ;  /* 0x0000000403ff7210 */ /* 0x000fe20007f7e0ff */
[----:B------:R-:W-:-:S04]  /*8f30*/  IMAD.X R3, RZ, RZ, RZ, P1 ;  /* 0x000000ffff037224 */ /* 0x000fc800008e06ff */
[----:B------:R-:W-:-:S08]  /*8f40*/  IMAD.WIDE.U32.X R2, R13, UR5, R2, P3 ;  /* 0x000000050d027c25 */ /* 0x000fd000098e0402 */
.L_x_305:
[--C-:B------:R-:W-:Y:S01]  /*8f50*/  SHF.R.U64 R10, R2, UR7, R3.reuse ;  /* 0x00000007020a7c19 */ /* 0x100fe20008001203 */
[----:B------:R-:W0:Y:S01]  /*8f60*/  F2I.U32.TRUNC.NTZ R14, R14 ;  /* 0x0000000e000e7305 */ /* 0x000e22000020f000 */
[----:B------:R-:W-:Y:S01]  /*8f70*/  SHF.R.U32.HI R2, RZ, UR7, R3 ;  /* 0x00000007ff027c19 */ /* 0x000fe20008011603 */
[----:B------:R-:W-:Y:S01]  /*8f80*/  ULDC.64 UR4, c[0x0][0x620] ;  /* 0x0001880000047ab9 */ /* 0x000fe20000000a00 */
[----:B------:R-:W-:Y:S01]  /*8f90*/  IADD3 R5, P1, RZ, -R10, RZ ;  /* 0x8000000aff057210 */ /* 0x000fe20007f3e0ff */
[----:B------:R-:W-:Y:S01]  /*8fa0*/  IMAD.MOV.U32 R3, RZ, RZ, R17 ;  /* 0x000000ffff037224 */ /* 0x000fe200078e0011 */
[----:B------:R-:W-:-:S03]  /*8fb0*/  ULDC.64 UR6, c[0x0][0x640] ;  /* 0x0001900000067ab9 */ /* 0x000fc60000000a00 */
[----:B------:R-:W-:Y:S01]  /*8fc0*/  IMAD.X R2, RZ, RZ, ~R2, P1 ;  /* 0x000000ffff027224 */ /* 0x000fe200008e0e02 */
[----:B------:R-:W-:-:S03]  /*8fd0*/  ISETP.NE.U32.AND P1, PT, RZ, UR6, PT ;  /* 0x00000006ff007c0c */ /* 0x000fc6000bf25070 */
[----:B------:R-:W-:Y:S01]  /*8fe0*/  IMAD R4, R2, UR4, RZ ;  /* 0x0000000402047c24 */ /* 0x000fe2000f8e02ff */
[----:B------:R-:W-:Y:S01]  /*8ff0*/  ISETP.NE.AND.EX P1, PT, RZ, UR7, PT, P1 ;  /* 0x00000007ff007c0c */ /* 0x000fe2000bf25310 */
[----:B------:R-:W-:-:S04]  /*9000*/  IMAD.MOV.U32 R2, RZ, RZ, R18 ;  /* 0x000000ffff027224 */ /* 0x000fc800078e0012 */
[----:B------:R-:W-:Y:S01]  /*9010*/  IMAD.WIDE.U32 R2, R5, UR4, R2 ;  /* 0x0000000405027c25 */ /* 0x000fe2000f8e0002 */
[----:B------:R-:W-:-:S03]  /*9020*/  ULDC UR4, c[0x0][0x618] ;  /* 0x0001860000047ab9 */ /* 0x000fc60000000800 */
[----:B------:R-:W-:Y:S01]  /*9030*/  IMAD R5, R5, UR5, R4 ;  /* 0x0000000505057c24 */ /* 0x000fe2000f8e0204 */
[----:B------:R-:W-:Y:S01]  /*9040*/  ULDC UR5, c[0x0][0x154] ;  /* 0x0000550000057ab9 */ /* 0x000fe20000000800 */
[----:B0-----:R-:W-:Y:S02]  /*9050*/  IMAD.MOV R4, RZ, RZ, -R14 ;  /* 0x000000ffff047224 */ /* 0x001fe400078e0a0e */
[----:B------:R-:W0:Y:S01]  /*9060*/  LDC R14, c[0x0][0x148] ;  /* 0x00005200ff0e7b82 */ /* 0x000e220000000800 */
[----:B------:R-:W-:Y:S02]  /*9070*/  IMAD.IADD R3, R3, 0x1, R5 ;  /* 0x0000000103037824 */ /* 0x000fe400078e0205 */
[----:B-1----:R-:W-:Y:S01]  /*9080*/  IMAD R11, R12, R4, R11 ;  /* 0x000000040c0b7224 */ /* 0x002fe200078e020b */
[----:B------:R-:W-:Y:S02]  /*9090*/  I2FP.F32.U32 R4, R9 ;  /* 0x0000000900047245 */ /* 0x000fe40000201000 */
[----:B------:R-:W-:-:S02]  /*90a0*/  SHF.R.U64 R12, R2, UR4, R3 ;  /* 0x00000004020c7c19 */ /* 0x000fc40008001203 */
[----:B------:R-:W-:Y:S01]  /*90b0*/  SHF.R.U32.HI R3, RZ, UR4, R3 ;  /* 0x00000004ff037c19 */ /* 0x000fe20008011603 */
[----:B------:R-:W-:Y:S01]  /*90c0*/  FMUL R4, R4, UR5 ;  /* 0x0000000504047c20 */ /* 0x000fe20008400000 */
[----:B------:R-:W-:Y:S02]  /*90d0*/  ULDC UR4, c[0x0][0x608] ;  /* 0x0001820000047ab9 */ /* 0x000fe40000000800 */
[--C-:B------:R-:W-:Y:S01]  /*90e0*/  SHF.R.U64 R15, R12, UR4, R3.reuse ;  /* 0x000000040c0f7c19 */ /* 0x100fe20008001203 */
[----:B------:R1:W2:Y:S01]  /*90f0*/  F2I.U32.TRUNC.NTZ R20, R4 ;  /* 0x0000000400147305 */ /* 0x0002a2000020f000 */
[----:B------:R-:W-:Y:S01]  /*9100*/  SHF.R.U32.HI R2, RZ, UR4, R3 ;  /* 0x00000004ff027c19 */ /* 0x000fe20008011603 */
[----:B------:R-:W-:-:S03]  /*9110*/  ULDC UR4, c[0x0][0x658] ;  /* 0x0001960000047ab9 */ /* 0x000fc60000000800 */
[--C-:B------:R-:W-:Y:S02]  /*9120*/  SHF.R.U64 R13, R15, UR4, R2.reuse ;  /* 0x000000040f0d7c19 */ /* 0x100fe40008001202 */
[----:B------:R-:W-:-:S03]  /*9130*/  SHF.R.U32.HI R19, RZ, UR4, R2 ;  /* 0x00000004ff137c19 */ /* 0x000fc60008011602 */
[----:B------:R-:W-:Y:S02]  /*9140*/  IMAD.MOV.U32 R2, RZ, RZ, R13 ;  /* 0x000000ffff027224 */ /* 0x000fe400078e000d */
[----:B------:R-:W-:Y:S01]  /*9150*/  IMAD.MOV.U32 R3, RZ, RZ, R19 ;  /* 0x000000ffff037224 */ /* 0x000fe200078e0013 */
[----:B-1----:R-:W-:Y:S06]  /*9160*/  @!P1 BRA `(.L_x_306) ;  /* 0x0000000000289947 */ /* 0x002fec0003800000 */
        /* <DEDUP_REMOVED lines=10> */
.L_x_306:
[----:B------:R-:W1:Y:S01]  /*9210*/  LDC R4, c[0x0][0x65c] ;  /* 0x00019700ff047b82 */ /* 0x000e620000000800 */
[----:B------:R-:W-:Y:S01]  /*9220*/  ULDC UR4, c[0x0][0x648] ;  /* 0x0001920000047ab9 */ /* 0x000fe20000000800 */
[----:B------:R-:W-:Y:S01]  /*9230*/  LOP3.LUT R15, R15, UR16, RZ, 0xc0, !PT ;  /* 0x000000100f0f7c12 */ /* 0x000fe2000f8ec0ff */
[----:B--2---:R-:W-:Y:S01]  /*9240*/  IMAD.MOV R20, RZ, RZ, -R20 ;  /* 0x000000ffff147224 */ /* 0x004fe200078e0a14 */
[----:B------:R-:W-:Y:S01]  /*9250*/  SHF.R.U64 R2, R2, UR4, R3 ;  /* 0x0000000402027c19 */ /* 0x000fe20008001203 */
[----:B------:R-:W-:Y:S01]  /*9260*/  ULDC UR4, c[0x0][0x638] ;  /* 0x00018e0000047ab9 */ /* 0x000fe20000000800 */
[----:B------:R-:W-:Y:S01]  /*9270*/  LOP3.LUT R12, R12, UR15, RZ, 0xc0, !PT ;  /* 0x0000000f0c0c7c12 */ /* 0x000fe2000f8ec0ff */
[----:B------:R-:W-:Y:S01]  /*9280*/  ULDC UR5, c[0x0][0x610] ;  /* 0x0001840000057ab9 */ /* 0x000fe20000000800 */
[----:B------:R-:W-:Y:S01]  /*9290*/  IMAD.MOV.U32 R3, RZ, RZ, 0x1 ;  /* 0x00000001ff037424 */ /* 0x000fe200078e00ff */
[----:B-1----:R-:W-:Y:S01]  /*92a0*/  ISETP.NE.AND P1, PT, R4, 0x1, PT ;  /* 0x000000010400780c */ /* 0x002fe20003f25270 */
[----:B------:R-:W-:-:S02]  /*92b0*/  IMAD.MOV R4, RZ, RZ, -R2 ;  /* 0x000000ffff047224 */ /* 0x000fc400078e0a02 */
[----:B------:R-:W-:Y:S02]  /*92c0*/  IMAD R2, R2, UR17, R15 ;  /* 0x0000001102027c24 */ /* 0x000fe4000f8e020f */
[----:B------:R-:W-:Y:S01]  /*92d0*/  IMAD R13, R4, UR4, R13 ;  /* 0x00000004040d7c24 */ /* 0x000fe2000f8e020d */
[----:B------:R-:W-:-:S07]  /*92e0*/  ULDC UR4, c[0x0][0x600] ;  /* 0x0001800000047ab9 */ /* 0x000fce0000000800 */
[----:B0-----:R-:W-:-:S04]  /*92f0*/  @P1 IMAD R11, R14, R20, R9 ;  /* 0x000000140e0b1224 */ /* 0x001fc800078e0209 */
[----:B------:R-:W-:Y:S02]  /*9300*/  IMAD R11, R2, UR5, R11 ;  /* 0x00000005020b7c24 */ /* 0x000fe4000f8e020b */
[----:B------:R-:W-:-:S05]  /*9310*/  IMAD R2, R13, UR4, R12 ;  /* 0x000000040d027c24 */ /* 0x000fca000f8e020c */
[----:B------:R-:W-:Y:S02]  /*9320*/  SEL R22, R2, R11, !P1 ;  /* 0x0000000b02167207 */ /* 0x000fe40004800000 */
[----:B------:R-:W-:Y:S01]  /*9330*/  SEL R19, R11, R2, !P1 ;  /* 0x000000020b137207 */ /* 0x000fe20004800000 */
[----:B------:R-:W-:-:S07]  /*9340*/  IMAD.MOV.U32 R2, RZ, RZ, R10 ;  /* 0x000000ffff027224 */ /* 0x000fce00078e000a */
.L_x_304:
[----:B------:R-:W-:Y:S05]  /*9350*/  BSYNC B1 ;  /* 0x0000000000017941 */ /* 0x000fea0003800000 */
.L_x_303:
[----:B------:R-:W-:-:S13]  /*9360*/  LOP3.LUT P1, RZ, R3, 0xff, RZ, 0xc0, !PT ;  /* 0x000000ff03ff7812 */ /* 0x000fda000782c0ff */
[----:B------:R-:W-:Y:S05]  /*9370*/  @P1 BRA `(.L_x_307) ;  /* 0xfffffff400301947 */ /* 0x000fea000383ffff */
[----:B------:R-:W-:Y:S05]  /*9380*/  BSYNC B0 ;  /* 0x0000000000007941 */ /* 0x000fea0003800000 */
.L_x_295:
[----:B------:R-:W-:-:S03]  /*9390*/  UMOV UR4, 0xffffffff ;  /* 0xffffffff00047882 */ /* 0x000fc60000000000 */
[----:B------:R-:W-:Y:S05]  /*93a0*/  BRA.DIV UR4, `(.L_x_308) ;  /* 0x00000006041c7947 */ /* 0x000fea000b800000 */
[----:B------:R-:W-:-:S13]  /*93b0*/  ELECT P6, URZ, PT ;  /* 0x00000000003f782f */ /* 0x000fda00038c0000 */
.L_x_323:
[----:B------:R-:W-:Y:S04]  /*93c0*/  BSSY B0, `(.L_x_309) ;  /* 0x0000022000007945 */ /* 0x000fe80003800000 */
[----:B------:R-:W-:Y:S05]  /*93d0*/  @!P6 BRA `(.L_x_310) ;  /* 0x000000000080e947 */ /* 0x000fea0003800000 */
[----:B------:R-:W-:-:S04]  /*93e0*/  LOP3.LUT R16, R16, 0x2, RZ, 0xfc, !PT ;  /* 0x0000000210107812 */ /* 0x000fc800078efcff */
[----:B------:R-:W-:-:S13]  /*93f0*/  ISETP.NE.AND P0, PT, R16, 0x3, PT ;  /* 0x000000031000780c */ /* 0x000fda0003f05270 */
[----:B------:R-:W-:Y:S05]  /*9400*/  @!P0 BRA `(.L_x_311) ;  /* 0x0000000000048947 */ /* 0x000fea0003800000 */
[----:B------:R-:W-:Y:S01]  /*9410*/  BPT.TRAP 0x1 ;  /* 0x000000040000795c */ /* 0x000fe20000300000 */
.L_x_311:
[----:B------:R-:W0:Y:S01]  /*9420*/  S2R R3, SR_CgaCtaId ;  /* 0x0000000000037919 */ /* 0x000e220000008800 */
[----:B------:R-:W-:Y:S02]  /*9430*/  MOV R2, 0x400 ;  /* 0x0000040000027802 */ /* 0x000fe40000000f00 */
[----:B------:R-:W-:Y:S02]  /*9440*/  SHF.L.U32 R4, R0, 0x1f, RZ ;  /* 0x0000001f00047819 */ /* 0x000fe400000006ff */
[----:B0-----:R-:W-:-:S05]  /*9450*/  LEA R2, R3, R2, 0x18 ;  /* 0x0000000203027211 */ /* 0x001fca00078ec0ff */
[----:B------:R-:W-:-:S04]  /*9460*/  VIADD R2, R2, 0x18 ;  /* 0x0000001802027836 */ /* 0x000fc80000000000 */
[C---:B------:R-:W-:Y:S02]  /*9470*/  IMAD R9, R7.reuse, 0x8, R2 ;  /* 0x0000000807097824 */ /* 0x040fe400078e0202 */
[----:B------:R-:W-:Y:S02]  /*9480*/  VIADD R7, R7, 0x1 ;  /* 0x0000000107077836 */ /* 0x000fe40000000000 */
[----:B------:R-:W0:Y:S03]  /*9490*/  SYNCS.PHASECHK.TRANS64.TRYWAIT P0, [R9+URZ], R4 ;  /* 0x00000004090075a7 */ /* 0x000e26000800017f */
[----:B------:R-:W-:-:S04]  /*94a0*/  ISETP.NE.AND P1, PT, R7, 0x3, PT ;  /* 0x000000030700780c */ /* 0x000fc80003f25270 */
[----:B------:R-:W-:Y:S02]  /*94b0*/  SEL R3, RZ, 0x1, P1 ;  /* 0x00000001ff037807 */ /* 0x000fe40000800000 */
[----:B------:R-:W-:Y:S02]  /*94c0*/  SEL R7, R7, RZ, P1 ;  /* 0x000000ff07077207 */ /* 0x000fe40000800000 */
[----:B------:R-:W-:-:S03]  /*94d0*/  LOP3.LUT R11, R0, R3, RZ, 0x3c, !PT ;  /* 0x00000003000b7212 */ /* 0x000fc600078e3cff */
[----:B------:R-:W-:Y:S01]  /*94e0*/  IMAD R6, R7, 0x8, R2 ;  /* 0x0000000807067824 */ /* 0x000fe200078e0202 */
[----:B------:R-:W-:Y:S01]  /*94f0*/  SHF.L.U32 R5, R11, 0x1f, RZ ;  /* 0x0000001f0b057819 */ /* 0x000fe200000006ff */
[----:B0-----:R-:W-:Y:S06]  /*9500*/  @!P0 BRA `(.L_x_312) ;  /* 0x0000000000e48947 */ /* 0x001fec0003800000 */
.L_x_324:
[----:B------:R-:W1:Y:S01]  /*9510*/  SYNCS.PHASECHK.TRANS64.TRYWAIT P0, [R6+URZ], R5 ;  /* 0x00000005060075a7 */ /* 0x000e62000800017f */
[----:B------:R-:W-:-:S05]  /*9520*/  VIADD R0, R7, 0x1 ;  /* 0x0000000107007836 */ /* 0x000fca0000000000 */
[----:B------:R-:W-:-:S04]  /*9530*/  ISETP.NE.AND P1, PT, R0, 0x3, PT ;  /* 0x000000030000780c */ /* 0x000fc80003f25270 */
[----:B0-----:R-:W-:Y:S02]  /*9540*/  SEL R4, RZ, 0x1, P1 ;  /* 0x00000001ff047807 */ /* 0x001fe40000800000 */
[----:B------:R-:W-:Y:S02]  /*9550*/  SEL R3, R0, RZ, P1 ;  /* 0x000000ff00037207 */ /* 0x000fe40000800000 */
[----:B------:R-:W-:Y:S01]  /*9560*/  LOP3.LUT R0, R11, R4, RZ, 0x3c, !PT ;  /* 0x000000040b007212 */ /* 0x000fe200078e3cff */
[----:B-1----:R-:W-:Y:S06]  /*9570*/  @!P0 BRA `(.L_x_313) ;  /* 0x0000000000dc8947 */ /* 0x002fec0003800000 */
.L_x_325:
[----:B------:R-:W-:Y:S01]  /*9580*/  IMAD R3, R3, 0x8, R2 ;  /* 0x0000000803037824 */ /* 0x000fe200078e0202 */
[----:B------:R-:W-:-:S07]  /*9590*/  SHF.L.U32 R0, R0, 0x1f, RZ ;  /* 0x0000001f00007819 */ /* 0x000fce00000006ff */
.L_x_314:
[----:B-1----:R1:W2:Y:S02]  /*95a0*/  SYNCS.PHASECHK.TRANS64.TRYWAIT P0, [R3+URZ], R0 ;  /* 0x00000000030075a7 */ /* 0x0022a4000800017f */
[----:B--2---:R-:W-:Y:S05]  /*95b0*/  @!P0 NANOSLEEP.SYNCS 0x989680 ;  /* 0x009896800000895d */ /* 0x004fea0003900000 */
[----:B------:R-:W2:Y:S02]  /*95c0*/  @!P0 SYNCS.PHASECHK.TRANS64 P0, [R3+URZ], R0 ;  /* 0x00000000030085a7 */ /* 0x000ea4000800007f */
[----:B--2---:R-:W-:Y:S05]  /*95d0*/  @!P0 BRA `(.L_x_314) ;  /* 0xfffffffc00f08947 */ /* 0x004fea000383ffff */
.L_x_310:
[----:B------:R-:W-:Y:S05]  /*95e0*/  BSYNC B0 ;  /* 0x0000000000007941 */ /* 0x000fea0003800000 */
.L_x_309:
[----:B------:R-:W-:Y:S05]  /*95f0*/  EXIT ;  /* 0x000000000000794d */ /* 0x000fea0003800000 */
.L_x_15:
[----:B-1----:R1:W2:Y:S02]  /*9600*/  SYNCS.PHASECHK.TRANS64.TRYWAIT P0, [R157+URZ], R0 ;  /* 0x000000009d0075a7 */ /* 0x0022a4000800017f */
[----:B--2---:R-:W-:Y:S05]  /*9610*/  @!P0 NANOSLEEP.SYNCS 0x989680 ;  /* 0x009896800000895d */ /* 0x004fea0003900000 */
[----:B------:R-:W2:Y:S02]  /*9620*/  @!P0 SYNCS.PHASECHK.TRANS64 P0, [R157+URZ], R0 ;  /* 0x000000009d0085a7 */ /* 0x000ea4000800007f */
[----:B--2---:R-:W-:Y:S05]  /*9630*/  @!P0 BRA `(.L_x_15) ;  /* 0xfffffffc00f08947 */ /* 0x004fea000383ffff */
[----:B------:R-:W-:Y:S05]  /*9640*/  BRA `(.L_x_315) ;  /* 0xffffff7c00807947 */ /* 0x000fea000383ffff */
.L_x_20:
[----:B--2---:R2:W3:Y:S02]  /*9650*/  SYNCS.PHASECHK.TRANS64.TRYWAIT P1, [R3+URZ], R0 ;  /* 0x00000000030075a7 */ /* 0x0044e4000802017f */
[----:B---3--:R-:W-:Y:S05]  /*9660*/  @!P1 NANOSLEEP.SYNCS 0x989680 ;  /* 0x009896800000995d */ /* 0x008fea0003900000 */
[----:B------:R-:W3:Y:S02]  /*9670*/  @!P1 SYNCS.PHASECHK.TRANS64 P1, [R3+URZ], R0 ;  /* 0x00000000030095a7 */ /* 0x000ee4000802007f */
[----:B---3--:R-:W-:Y:S05]  /*9680*/  @!P1 BRA `(.L_x_20) ;  /* 0xfffffffc00f09947 */ /* 0x008fea000383ffff */
[----:B------:R-:W-:Y:S05]  /*9690*/  BRA `(.L_x_19) ;  /* 0xffffff7c00f07947 */ /* 0x000fea000383ffff */
.L_x_25:
[----:B--2---:R-:W-:-:S04]  /*96a0*/  IMAD.U32 R4, RZ, RZ, UR4 ;  /* 0x00000004ff047e24 */ /* 0x004fc8000f8e00ff */
[----:B------:R2:W3:Y:S03]  /*96b0*/  SYNCS.PHASECHK.TRANS64.TRYWAIT P1, [R4+URZ], R3 ;  /* 0x00000003040075a7 */ /* 0x0004e6000802017f */
[----:B---3--:R-:W-:Y:S05]  /*96c0*/  @!P1 NANOSLEEP.SYNCS 0x989680 ;  /* 0x009896800000995d */ /* 0x008fea0003900000 */
[----:B------:R-:W3:Y:S02]  /*96d0*/  @!P1 SYNCS.PHASECHK.TRANS64 P1, [R4+URZ], R3 ;  /* 0x00000003040095a7 */ /* 0x000ee4000802007f */
[----:B---3--:R-:W-:Y:S05]  /*96e0*/  @!P1 BRA `(.L_x_25) ;  /* 0xfffffffc00ec9947 */ /* 0x008fea000383ffff */
[----:B------:R-:W-:Y:S05]  /*96f0*/  BRA `(.L_x_24) ;  /* 0xffffff8000647947 */ /* 0x000fea000383ffff */
.L_x_31:
[----:B-1----:R1:W2:Y:S02]  /*9700*/  SYNCS.PHASECHK.TRANS64.TRYWAIT P0, [R157+URZ+0x10], R0 ;  /* 0x000010009d0075a7 */ /* 0x0022a4000800017f */
[----:B--2---:R-:W-:Y:S05]  /*9710*/  @!P0 NANOSLEEP.SYNCS 0x989680 ;  /* 0x009896800000895d */ /* 0x004fea0003900000 */
[----:B------:R-:W2:Y:S02]  /*9720*/  @!P0 SYNCS.PHASECHK.TRANS64 P0, [R157+URZ+0x10], R0 ;  /* 0x000010009d0085a7 */ /* 0x000ea4000800007f */
[----:B--2---:R-:W-:Y:S05]  /*9730*/  @!P0 BRA `(.L_x_31) ;  /* 0xfffffffc00f08947 */ /* 0x004fea000383ffff */
[----:B------:R-:W-:Y:S05]  /*9740*/  BRA `(.L_x_316) ;  /* 0xffffff8400407947 */ /* 0x000fea000383ffff */
.L_x_296:
[----:B------:R-:W-:Y:S01]  /*9750*/  BSSY B1, `(.L_x_317) ;  /* 0x0000006000017945 */ /* 0x000fe20003800000 */
[----:B------:R-:W-:-:S07]  /*9760*/  IMAD.MOV.U32 R15, RZ, RZ, -0x1 ;  /* 0xffffffffff0f7424 */ /* 0x000fce00078e00ff */
[----:B-----5:R-:W-:Y:S05]  /*9770*/  WARPSYNC.COLLECTIVE R15, `(.L_x_318) ;  /* 0x000000000f0c7348 */ /* 0x020fea0003c00000 */
[----:B------:R-:W-:Y:S02]  /*9780*/  ELECT P6, UR62, PT ;  /* 0x00000000003e782f */ /* 0x000fe400038c0000 */
[----:B------:R-:W-:Y:S01]  /*9790*/  MOV R14, UR62 ;  /* 0x0000003e000e7c02 */ /* 0x000fe20008000f00 */
[----:B-----5:R-:W-:Y:S10]  /*97a0*/  ENDCOLLECTIVE ;  /* 0x000000000000791b */ /* 0x020ff40003800000 */
.L_x_318:
[----:B------:R-:W-:Y:S05]  /*97b0*/  BSYNC B1 ;  /* 0x0000000000017941 */ /* 0x000fea0003800000 */
.L_x_317:
[----:B------:R-:W-:Y:S05]  /*97c0*/  BRA `(.L_x_319) ;  /* 0xfffffff000287947 */ /* 0x000fea000383ffff */
.L_x_299:
[----:B0-----:R0:W1:Y:S02]  /*97d0*/  SYNCS.PHASECHK.TRANS64.TRYWAIT P1, [R10+URZ+0x18], R5 ;  /* 0x000018050a0075a7 */ /* 0x001064000802017f */
[----:B-1----:R-:W-:Y:S05]  /*97e0*/  @!P1 NANOSLEEP.SYNCS 0x989680 ;  /* 0x009896800000995d */ /* 0x002fea0003900000 */
[----:B------:R-:W1:Y:S02]  /*97f0*/  @!P1 SYNCS.PHASECHK.TRANS64 P1, [R10+URZ+0x18], R5 ;  /* 0x000018050a0095a7 */ /* 0x000e64000802007f */
[----:B-1----:R-:W-:Y:S05]  /*9800*/  @!P1 BRA `(.L_x_299) ;  /* 0xfffffffc00f09947 */ /* 0x002fea000383ffff */
[----:B------:R-:W-:Y:S05]  /*9810*/  BRA `(.L_x_320) ;  /* 0xfffffff0005c7947 */ /* 0x000fea000383ffff */
.L_x_308:
[----:B------:R-:W-:Y:S01]  /*9820*/  BSSY B0, `(.L_x_321) ;  /* 0x0000006000007945 */ /* 0x000fe20003800000 */
[----:B------:R-:W-:-:S07]  /*9830*/  IMAD.MOV.U32 R15, RZ, RZ, -0x1 ;  /* 0xffffffffff0f7424 */ /* 0x000fce00078e00ff */
[----:B-----5:R-:W-:Y:S05]  /*9840*/  WARPSYNC.COLLECTIVE R15, `(.L_x_322) ;  /* 0x000000000f0c7348 */ /* 0x020fea0003c00000 */
[----:B------:R-:W-:Y:S02]  /*9850*/  ELECT P6, UR62, PT ;  /* 0x00000000003e782f */ /* 0x000fe400038c0000 */
[----:B------:R-:W-:Y:S01]  /*9860*/  MOV R14, UR62 ;  /* 0x0000003e000e7c02 */ /* 0x000fe20008000f00 */
[----:B-----5:R-:W-:Y:S10]  /*9870*/  ENDCOLLECTIVE ;  /* 0x000000000000791b */ /* 0x020ff40003800000 */
.L_x_322:
[----:B------:R-:W-:Y:S05]  /*9880*/  BSYNC B0 ;  /* 0x0000000000007941 */ /* 0x000fea0003800000 */
.L_x_321:
[----:B------:R-:W-:Y:S05]  /*9890*/  BRA `(.L_x_323) ;  /* 0xfffffff800c87947 */ /* 0x000fea000383ffff */
.L_x_312:
[----:B0-----:R0:W1:Y:S02]  /*98a0*/  SYNCS.PHASECHK.TRANS64.TRYWAIT P0, [R9+URZ], R4 ;  /* 0x00000004090075a7 */ /* 0x001064000800017f */
[----:B-1----:R-:W-:Y:S05]  /*98b0*/  @!P0 NANOSLEEP.SYNCS 0x989680 ;  /* 0x009896800000895d */ /* 0x002fea0003900000 */
[----:B------:R-:W1:Y:S02]  /*98c0*/  @!P0 SYNCS.PHASECHK.TRANS64 P0, [R9+URZ], R4 ;  /* 0x00000004090085a7 */ /* 0x000e64000800007f */
[----:B-1----:R-:W-:Y:S05]  /*98d0*/  @!P0 BRA `(.L_x_312) ;  /* 0xfffffffc00f08947 */ /* 0x002fea000383ffff */
[----:B------:R-:W-:Y:S05]  /*98e0*/  BRA `(.L_x_324) ;  /* 0xfffffffc00087947 */ /* 0x000fea000383ffff */
.L_x_313:
[----:B0-----:R0:W1:Y:S02]  /*98f0*/  SYNCS.PHASECHK.TRANS64.TRYWAIT P0, [R6+URZ], R5 ;  /* 0x00000005060075a7 */ /* 0x001064000800017f */
[----:B-1----:R-:W-:Y:S05]  /*9900*/  @!P0 NANOSLEEP.SYNCS 0x989680 ;  /* 0x009896800000895d */ /* 0x002fea0003900000 */
[----:B------:R-:W1:Y:S02]  /*9910*/  @!P0 SYNCS.PHASECHK.TRANS64 P0, [R6+URZ], R5 ;  /* 0x00000005060085a7 */ /* 0x000e64000800007f */
[----:B-1----:R-:W-:Y:S05]  /*9920*/  @!P0 BRA `(.L_x_313) ;  /* 0xfffffffc00f08947 */ /* 0x002fea000383ffff */
[----:B------:R-:W-:Y:S05]  /*9930*/  BRA `(.L_x_325) ;  /* 0xfffffffc00107947 */ /* 0x000fea000383ffff */
.L_x_326:
[----:B------:R-:W-:-:S00]  /*9940*/  BRA `(.L_x_326) ;  /* 0xfffffffc00fc7947 */ /* 0x000fc0000383ffff */
[----:B------:R-:W-:-:S00]  /*9950*/  NOP ;  /* 0x0000000000007918 */ /* 0x000fc00000000000 */
        /* <DEDUP_REMOVED lines=10> */
.L_x_327:


//--------------------- .nv.global.init           --------------------------
	.section	.nv.global.init,"aw",@progbits
.nv.global.init:
	.type		$str$22,@object
	.size		$str$22,($str$23 - $str$22)
$str$22:
        /*0000*/ 	.byte	0x6b, 0x5f, 0x74, 0x69, 0x6c, 0x65, 0x5f, 0x63, 0x6f, 0x75, 0x6e, 0x74, 0x20, 0x3e, 0x3d, 0x20
        /*0010*/ 	.byte	0x31, 0x00
	.type		$str$23,@object
	.size		$str$23,(__unnamed_1 - $str$23)
$str$23:
        /*0012*/ 	.byte	0x2f, 0x74, 0x6d, 0x70, 0x2f, 0x63, 0x75, 0x74, 0x6c, 0x61, 0x73, 0x73, 0x5f, 0x73, 0x77, 0x65
        /*0022*/ 	.byte	0x65, 0x70, 0x5f, 0x73, 0x72, 0x63, 0x2f, 0x69, 0x6e, 0x63, 0x6c, 0x75, 0x64, 0x65, 0x2f, 0x63
        /*0032*/ 	.byte	0x75, 0x74, 0x6c, 0x61, 0x73, 0x73, 0x2f, 0x67, 0x65, 0x6d, 0x6d, 0x2f, 0x63, 0x6f, 0x6c, 0x6c
        /*0042*/ 	.byte	0x65, 0x63, 0x74, 0x69, 0x76, 0x65, 0x2f, 0x73, 0x6d, 0x39, 0x30, 0x5f, 0x6d, 0x6d, 0x61, 0x5f
        /*0052*/ 	.byte	0x74, 0x6d, 0x61, 0x5f, 0x67, 0x6d, 0x6d, 0x61, 0x5f, 0x73, 0x73, 0x5f, 0x77, 0x61, 0x72, 0x70
        /*0062*/ 	.byte	0x73, 0x70, 0x65, 0x63, 0x69, 0x61, 0x6c, 0x69, 0x7a, 0x65, 0x64, 0x2e, 0x68, 0x70, 0x70, 0x00
	.type		__unnamed_1,@object
	.size		__unnamed_1,(.L_0 - __unnamed_1)
__unnamed_1:
        /*0072*/ 	.byte	0x76, 0x6f, 0x69, 0x64, 0x20, 0x63, 0x75, 0x74, 0x6c, 0x61, 0x73, 0x73, 0x3a, 0x3a, 0x67, 0x65
        /* <DEDUP_REMOVED lines=171> */
        /*0b32*/ 	.byte	0x3a, 0x3a, 0x69, 0x64, 0x65, 0x6e, 0x74, 0x69, 0x74, 0x79, 0x5d, 0x00
.L_0:


//--------------------- .nv.shared._ZN7cutlass13device_kernelINS_4gemm6kernel13GemmUniversalIN4cute5tupleIJiiiiEEENS1_10collective13CollectiveMmaINS1_34MainloopSm90TmaGmmaWarpSpecializedILi3ENS5_IJNS4_1CILi1EEESB_SB_EEENS1_32KernelTmaWarpSpecializedPingpongEEENS5_IJNSA_ILi64EEENSA_ILi256EEENSA_ILi32EEEEEEaNS5_IJlSB_lEEEaSJ_NS4_8TiledMMAINS4_8MMA_AtomIJNS4_4SM904GMMA27MMA_64x256x32_S32S8S8_SS_TNEEEENS4_6LayoutISC_NS5_IJNSA_ILi0EEESR_SR_EEEEENS5_IJNS4_10UnderscoreESU_SU_EEEEENS4_13SM90_TMA_LOADENS4_14ComposedLayoutINS4_7SwizzleILi1ELi4ELi3EEENS4_18smem_ptr_flag_bitsILi8EEENSQ_INS5_IJNSA_ILi8EEESH_EEENS5_IJSH_SB_EEEEEEEvNS4_8identityESX_S17_vS18_EENS_8epilogue10collective6detail29Sm90TmaWarpSpecializedAdapterINS1B_15DefaultEpilogueIaSJ_SJ_NS1A_6thread17LinearCombinationIaLi1EiiLNS1F_9ScaleType4KindE0ELNS_15FloatRoundStyleE2EaEENS1_15EpilogueDefaultEEEEEvvEEEEvNT_6ParamsE --------------------------
	.section	.nv.shared._ZN7cutlass13device_kernelINS_4gemm6kernel13GemmUniversalIN4cute5tupleIJiiiiEEENS1_10collective13CollectiveMmaINS1_34MainloopSm90TmaGmmaWarpSpecializedILi3ENS5_IJNS4_1CILi1EEESB_SB_EEENS1_32KernelTmaWarpSpecializedPingpongEEENS5_IJNSA_ILi64EEENSA_ILi256EEENSA_ILi32EEEEEEaNS5_IJlSB_lEEEaSJ_NS4_8TiledMMAINS4_8MMA_AtomIJNS4_4SM904GMMA27MMA_64x256x32_S32S8S8_SS_TNEEEENS4_6LayoutISC_NS5_IJNSA_ILi0EEESR_SR_EEEEENS5_IJNS4_10UnderscoreESU_SU_EEEEENS4_13SM90_TMA_LOADENS4_14ComposedLayoutINS4_7SwizzleILi1ELi4ELi3EEENS4_18smem_ptr_flag_bitsILi8EEENSQ_INS5_IJNSA_ILi8EEESH_EEENS5_IJSH_SB_EEEEEEEvNS4_8identityESX_S17_vS18_EENS_8epilogue10collective6detail29Sm90TmaWarpSpecializedAdapterINS1B_15DefaultEpilogueIaSJ_SJ_NS1A_6thread17LinearCombinationIaLi1EiiLNS1F_9ScaleType4KindE0ELNS_15FloatRoundStyleE2EaEENS1_15EpilogueDefaultEEEEEvvEEEEvNT_6ParamsE,"aw",@nobits
	.sectionflags	@""
	.align	16
	.zero		1024


//--------------------- .nv.shared.reserved.0     --------------------------
	.section	.nv.shared.reserved.0,"aw",@nobits
	.weak		__nv_reservedSMEM_offset_0_alias
	.size		__nv_reservedSMEM_offset_0_alias, 0, 0
	.other		__nv_reservedSMEM_offset_0_alias,@"STO_CUDA_RESERVED_SHARED STV_DEFAULT"
__nv_reservedSMEM_offset_0_alias:
	.zero		0


//--------------------- .nv.global                --------------------------
	.section	.nv.global,"aw",@nobits
.nv.global:
	.type		_ZN40_INTERNAL_0b33c4a5_4_k_cu_7fe57a04_235184cute1_E,@object
	.size		_ZN40_INTERNAL_0b33c4a5_4_k_cu_7fe57a04_235184cute1_E,(_ZN40_INTERNAL_0b33c4a5_4_k_cu_7fe57a04_235184cuda3std3__45__cpo6cbeginE - _ZN40_INTERNAL_0b33c4a5_4_k_cu_7fe57a04_235184cute1_E)
_ZN40_INTERNAL_0b33c4a5_4_k_cu_7fe57a04_235184cute1_E:
	.zero		1
	.type		_ZN40_INTERNAL_0b33c4a5_4_k_cu_7fe57a04_235184cuda3std3__45__cpo6cbeginE,@object
	.size		_ZN40_INTERNAL_0b33c4a5_4_k_cu_7fe57a04_235184cuda3std3__45__cpo6cbeginE,(_ZN40_INTERNAL_0b33c4a5_4_k_cu_7fe57a04_235184cuda3std3__48in_placeE - _ZN40_INTERNAL_0b33c4a5_4_k_cu_7fe57a04_235184cuda3std3__45__cpo6cbeginE)
_ZN40_INTERNAL_0b33c4a5_4_k_cu_7fe57a04_235184cuda3std3__45__cpo6cbeginE:
	.zero		1
	.type		_ZN40_INTERNAL_0b33c4a5_4_k_cu_7fe57a04_235184cuda3std3__48in_placeE,@object
	.size		_ZN40_INTERNAL_0b33c4a5_4_k_cu_7fe57a04_235184cuda3std3__48in_placeE,(_ZN40_INTERNAL_0b33c4a5_4_k_cu_7fe57a04_235184cuda3std6ranges3__45__cpo9iter_moveE - _ZN40_INTERNAL_0b33c4a5_4_k_cu_7fe57a04_235184cuda3std3__48in_placeE)
_ZN40_INTERNAL_0b33c4a5_4_k_cu_7fe57a04_235184cuda3std3__48in_placeE:
	.zero		1
	.type		_ZN40_INTERNAL_0b33c4a5_4_k_cu_7fe57a04_235184cuda3std6ranges3__45__cpo9iter_moveE,@object
	.size		_ZN40_INTERNAL_0b33c4a5_4_k_cu_7fe57a04_235184cuda3std6ranges3__45__cpo9iter_moveE,(_ZN40_INTERNAL_0b33c4a5_4_k_cu_7fe57a04_235184cuda3std3__45__cpo5beginE - _ZN40_INTERNAL_0b33c4a5_4_k_cu_7fe57a04_235184cuda3std6ranges3__45__cpo9iter_moveE)
_ZN40_INTERNAL_0b33c4a5_4_k_cu_7fe57a04_235184cuda3std6ranges3__45__cpo9iter_moveE:
	.zero		1
	.type		_ZN40_INTERNAL_0b33c4a5_4_k_cu_7fe57a04_235184cuda3std3__45__cpo5beginE,@object
	.size		_ZN40_INTERNAL_0b33c4a5_4_k_cu_7fe57a04_235184cuda3std3__45__cpo5beginE,(_ZN40_INTERNAL_0b33c4a5_4_k_cu_7fe57a04_235184cuda3std3__442_GLOBAL__N__0b33c4a5_4_k_cu_7fe57a04_235186ignoreE - _ZN40_INTERNAL_0b33c4a5_4_k_cu_7fe57a04_235184cuda3std3__45__cpo5beginE)
_ZN40_INTERNAL_0b33c4a5_4_k_cu_7fe57a04_235184cuda3std3__45__cpo5beginE:
	.zero		1
	.type		_ZN40_INTERNAL_0b33c4a5_4_k_cu_7fe57a04_235184cuda3std3__442_GLOBAL__N__0b33c4a5_4_k_cu_7fe57a04_235186ignoreE,@object
	.size		_ZN40_INTERNAL_0b33c4a5_4_k_cu_7fe57a04_235184cuda3std3__442_GLOBAL__N__0b33c4a5_4_k_cu_7fe57a04_235186ignoreE,(_ZN40_INTERNAL_0b33c4a5_4_k_cu_7fe57a04_235184cute7productE - _ZN40_INTERNAL_0b33c4a5_4_k_cu_7fe57a04_235184cuda3std3__442_GLOBAL__N__0b33c4a5_4_k_cu_7fe57a04_235186ignoreE)
_ZN40_INTERNAL_0b33c4a5_4_k_cu_7fe57a04_235184cuda3std3__442_GLOBAL__N__0b33c4a5_4_k_cu_7fe57a04_235186ignoreE:
	.zero		1
	.type		_ZN40_INTERNAL_0b33c4a5_4_k_cu_7fe57a04_235184cute7productE,@object
	.size		_ZN40_INTERNAL_0b33c4a5_4_k_cu_7fe57a04_235184cute7productE,(_ZN40_INTERNAL_0b33c4a5_4_k_cu_7fe57a04_235184cuda3std3__45__cpo3endE - _ZN40_INTERNAL_0b33c4a5_4_k_cu_7fe57a04_235184cute7productE)
_ZN40_INTERNAL_0b33c4a5_4_k_cu_7fe57a04_235184cute7productE:
	.zero		1
	.type		_ZN40_INTERNAL_0b33c4a5_4_k_cu_7fe57a04_235184cuda3std3__45__cpo3endE,@object
	.size		_ZN40_INTERNAL_0b33c4a5_4_k_cu_7fe57a04_235184cuda3std3__45__cpo3endE,(_ZN40_INTERNAL_0b33c4a5_4_k_cu_7fe57a04_235184cuda3std3__419piecewise_constructE - _ZN40_INTERNAL_0b33c4a5_4_k_cu_7fe57a04_235184cuda3std3__45__cpo3endE)
_ZN40_INTERNAL_0b33c4a5_4_k_cu_7fe57a04_235184cuda3std3__45__cpo3endE:
	.zero		1
	.type		_ZN40_INTERNAL_0b33c4a5_4_k_cu_7fe57a04_235184cuda3std3__419piecewise_constructE,@object
	.size		_ZN40_INTERNAL_0b33c4a5_4_k_cu_7fe57a04_235184cuda3std3__419piecewise_constructE,(_ZN40_INTERNAL_0b33c4a5_4_k_cu_7fe57a04_235184cuda3std3__45__cpo4cendE - _ZN40_INTERNAL_0b33c4a5_4_k_cu_7fe57a04_235184cuda3std3__419piecewise_constructE)
_ZN40_INTERNAL_0b33c4a5_4_k_cu_7fe57a04_235184cuda3std3__419piecewise_constructE:
	.zero		1
	.type		_ZN40_INTERNAL_0b33c4a5_4_k_cu_7fe57a04_235184cuda3std3__45__cpo4cendE,@object
	.size		_ZN40_INTERNAL_0b33c4a5_4_k_cu_7fe57a04_235184cuda3std3__45__cpo4cendE,(_ZN40_INTERNAL_0b33c4a5_4_k_cu_7fe57a04_235184cuda3std6ranges3__45__cpo4swapE - _ZN40_INTERNAL_0b33c4a5_4_k_cu_7fe57a04_235184cuda3std3__45__cpo4cendE)
_ZN40_INTERNAL_0b33c4a5_4_k_cu_7fe57a04_235184cuda3std3__45__cpo4cendE:
	.zero		1
	.type		_ZN40_INTERNAL_0b33c4a5_4_k_cu_7fe57a04_235184cuda3std6ranges3__45__cpo4swapE,@object
	.size		_ZN40_INTERNAL_0b33c4a5_4_k_cu_7fe57a04_235184cuda3std6ranges3__45__cpo4swapE,(.L_8 - _ZN40_INTERNAL_0b33c4a5_4_k_cu_7fe57a04_235184cuda3std6ranges3__45__cpo4swapE)
_ZN40_INTERNAL_0b33c4a5_4_k_cu_7fe57a04_235184cuda3std6ranges3__45__cpo4swapE:
	.zero		1
.L_8:


//--------------------- .nv.constant0._ZN7cutlass13device_kernelINS_4gemm6kernel13GemmUniversalIN4cute5tupleIJiiiiEEENS1_10collective13CollectiveMmaINS1_34MainloopSm90TmaGmmaWarpSpecializedILi3ENS5_IJNS4_1CILi1EEESB_SB_EEENS1_32KernelTmaWarpSpecializedPingpongEEENS5_IJNSA_ILi64EEENSA_ILi256EEENSA_ILi32EEEEEEaNS5_IJlSB_lEEEaSJ_NS4_8TiledMMAINS4_8MMA_AtomIJNS4_4SM904GMMA27MMA_64x256x32_S32S8S8_SS_TNEEEENS4_6LayoutISC_NS5_IJNSA_ILi0EEESR_SR_EEEEENS5_IJNS4_10UnderscoreESU_SU_EEEEENS4_13SM90_TMA_LOADENS4_14ComposedLayoutINS4_7SwizzleILi1ELi4ELi3EEENS4_18smem_ptr_flag_bitsILi8EEENSQ_INS5_IJNSA_ILi8EEESH_EEENS5_IJSH_SB_EEEEEEEvNS4_8identityESX_S17_vS18_EENS_8epilogue10collective6detail29Sm90TmaWarpSpecializedAdapterINS1B_15DefaultEpilogueIaSJ_SJ_NS1A_6thread17LinearCombinationIaLi1EiiLNS1F_9ScaleType4KindE0ELNS_15FloatRoundStyleE2EaEENS1_15EpilogueDefaultEEEEEvvEEEEvNT_6ParamsE --------------------------
	.section	.nv.constant0._ZN7cutlass13device_kernelINS_4gemm6kernel13GemmUniversalIN4cute5tupleIJiiiiEEENS1_10collective13CollectiveMmaINS1_34MainloopSm90TmaGmmaWarpSpecializedILi3ENS5_IJNS4_1CILi1EEESB_SB_EEENS1_32KernelTmaWarpSpecializedPingpongEEENS5_IJNSA_ILi64EEENSA_ILi256EEENSA_ILi32EEEEEEaNS5_IJlSB_lEEEaSJ_NS4_8TiledMMAINS4_8MMA_AtomIJNS4_4SM904GMMA27MMA_64x256x32_S32S8S8_SS_TNEEEENS4_6LayoutISC_NS5_IJNSA_ILi0EEESR_SR_EEEEENS5_IJNS4_10UnderscoreESU_SU_EEEEENS4_13SM90_TMA_LOADENS4_14ComposedLayoutINS4_7SwizzleILi1ELi4ELi3EEENS4_18smem_ptr_flag_bitsILi8EEENSQ_INS5_IJNSA_ILi8EEESH_EEENS5_IJSH_SB_EEEEEEEvNS4_8identityESX_S17_vS18_EENS_8epilogue10collective6detail29Sm90TmaWarpSpecializedAdapterINS1B_15DefaultEpilogueIaSJ_SJ_NS1A_6thread17LinearCombinationIaLi1EiiLNS1F_9ScaleType4KindE0ELNS_15FloatRoundStyleE2EaEENS1_15EpilogueDefaultEEEEEvvEEEEvNT_6ParamsE,"a",@progbits
	.sectionflags	@""
	.align	4
.nv.constant0._ZN7cutlass13device_kernelINS_4gemm6kernel13GemmUniversalIN4cute5tupleIJiiiiEEENS1_10collective13CollectiveMmaINS1_34MainloopSm90TmaGmmaWarpSpecializedILi3ENS5_IJNS4_1CILi1EEESB_SB_EEENS1_32KernelTmaWarpSpecializedPingpongEEENS5_IJNSA_ILi64EEENSA_ILi256EEENSA_ILi32EEEEEEaNS5_IJlSB_lEEEaSJ_NS4_8TiledMMAINS4_8MMA_AtomIJNS4_4SM904GMMA27MMA_64x256x32_S32S8S8_SS_TNEEEENS4_6LayoutISC_NS5_IJNSA_ILi0EEESR_SR_EEEEENS5_IJNS4_10UnderscoreESU_SU_EEEEENS4_13SM90_TMA_LOADENS4_14ComposedLayoutINS4_7SwizzleILi1ELi4ELi3EEENS4_18smem_ptr_flag_bitsILi8EEENSQ_INS5_IJNSA_ILi8EEESH_EEENS5_IJSH_SB_EEEEEEEvNS4_8identityESX_S17_vS18_EENS_8epilogue10collective6detail29Sm90TmaWarpSpecializedAdapterINS1B_15DefaultEpilogueIaSJ_SJ_NS1A_6thread17LinearCombinationIaLi1EiiLNS1F_9ScaleType4KindE0ELNS_15FloatRoundStyleE2EaEENS1_15EpilogueDefaultEEEEEvvEEEEvNT_6ParamsE:
	.zero		1664


//--------------------- SYMBOLS --------------------------

	.type		.nv.reservedSmem.offset0,@object
	.size		.nv.reservedSmem.offset0,0x4
	.type		__assertfail,@function
